	.target	sm_90a

	.elftype	@"ET_EXEC"


//--------------------- .note.nv.tkinfo           --------------------------
	.section	.note.nv.tkinfo,"",@"SHT_NOTE"
	.sectionflags	@"SHF_NOTE_NV_TKINFO"
	.tkinfo
        /*0018*/ 	.word	0x00000002
        /*0030*/ 	.string	""
        /*0030*/ 	.string	"ptxas"
        /*0030*/ 	.string	"Cuda compilation tools, release 13.0, V13.0.88"
        /*0030*/ 	.string	"Build cuda_13.0.r13.0/compiler.36424714_0"
        /*0030*/ 	.string	"-arch sm_90a -m 64 "



//--------------------- .note.nv.cuinfo           --------------------------
	.section	.note.nv.cuinfo,"",@"SHT_NOTE"
	.sectionflags	@"SHF_NOTE_NV_CUINFO"
        /*0018*/ 	.short	0x0002
        /*001a*/ 	.short	0x005a
        /*001c*/ 	.short	0x0082
	.zero		2


//--------------------- .nv.info                  --------------------------
	.section	.nv.info,"",@"SHT_CUDA_INFO"
	.align	4


	//----- nvinfo : EIATTR_REGCOUNT
	.align		4
        /*0000*/ 	.byte	0x04, 0x2f
        /*0002*/ 	.short	(.L_15 - .L_14)
	.align		4
.L_14:
        /*0004*/ 	.word	index@(_ZN7cutlass13device_kernelINS_4gemm6kernel13GemmUniversalIN4cute5tupleIJiiiiEEENS1_10collective13CollectiveMmaINS1_34MainloopSm90TmaGmmaWarpSpecializedILi5ENS5_IJNS4_1CILi2EEESB_NSA_ILi1EEEEEENS1_35KernelTmaWarpSpecializedCooperativeEEENS5_IJNSA_ILi128EEESG_NSA_ILi64EEEEEENS_6half_tENS5_IJlSC_lEEESJ_NS5_IJSC_llEEENS4_8TiledMMAINS4_8MMA_AtomIJNS4_4SM904GMMA26MMA_64x128x16_F32F16F16_SSILNSP_5MajorE0ELSR_1ELNSP_7ScaleInE1ELSS_1EEEEEENS4_6LayoutINS5_IJSB_SC_SC_EEENS5_IJSC_NSA_ILi0EEESX_EEEEENS5_IJNS4_10UnderscoreES10_S10_EEEEENS4_23SM90_TMA_LOAD_MULTICASTENS4_14ComposedLayoutINS4_7SwizzleILi3ELi4ELi3EEENS4_18smem_ptr_flag_bitsILi16EEENSV_INS5_IJNSA_ILi8EEESH_EEENS5_IJSH_SC_EEEEEEEvNS4_8identityES13_NS14_IS16_S18_NSV_INS5_IJSH_S19_EEENS5_IJSC_SH_EEEEEEEvS1E_EENS_8epilogue10collective6detail29Sm90TmaWarpSpecializedAdapterINS1L_15DefaultEpilogueISJ_SK_SK_NS1K_6thread17LinearCombinationISJ_Li1EffLNS1P_9ScaleType4KindE0ELNS_15FloatRoundStyleE2ESJ_EENS1_15EpilogueDefaultEEEEEvvEEEEvNT_6ParamsE)
        /*0008*/ 	.word	0x000000a8


	//----- nvinfo : EIATTR_FRAME_SIZE
	.align		4
.L_15:
        /*000c*/ 	.byte	0x04, 0x11
        /*000e*/ 	.short	(.L_17 - .L_16)
	.align		4
.L_16:
        /*0010*/ 	.word	index@(_ZN7cutlass13device_kernelINS_4gemm6kernel13GemmUniversalIN4cute5tupleIJiiiiEEENS1_10collective13CollectiveMmaINS1_34MainloopSm90TmaGmmaWarpSpecializedILi5ENS5_IJNS4_1CILi2EEESB_NSA_ILi1EEEEEENS1_35KernelTmaWarpSpecializedCooperativeEEENS5_IJNSA_ILi128EEESG_NSA_ILi64EEEEEENS_6half_tENS5_IJlSC_lEEESJ_NS5_IJSC_llEEENS4_8TiledMMAINS4_8MMA_AtomIJNS4_4SM904GMMA26MMA_64x128x16_F32F16F16_SSILNSP_5MajorE0ELSR_1ELNSP_7ScaleInE1ELSS_1EEEEEENS4_6LayoutINS5_IJSB_SC_SC_EEENS5_IJSC_NSA_ILi0EEESX_EEEEENS5_IJNS4_10UnderscoreES10_S10_EEEEENS4_23SM90_TMA_LOAD_MULTICASTENS4_14ComposedLayoutINS4_7SwizzleILi3ELi4ELi3EEENS4_18smem_ptr_flag_bitsILi16EEENSV_INS5_IJNSA_ILi8EEESH_EEENS5_IJSH_SC_EEEEEEEvNS4_8identityES13_NS14_IS16_S18_NSV_INS5_IJSH_S19_EEENS5_IJSC_SH_EEEEEEEvS1E_EENS_8epilogue10collective6detail29Sm90TmaWarpSpecializedAdapterINS1L_15DefaultEpilogueISJ_SK_SK_NS1K_6thread17LinearCombinationISJ_Li1EffLNS1P_9ScaleType4KindE0ELNS_15FloatRoundStyleE2ESJ_EENS1_15EpilogueDefaultEEEEEvvEEEEvNT_6ParamsE)
        /*0014*/ 	.word	0x00000000


	//----- nvinfo : EIATTR_MIN_STACK_SIZE
	.align		4
.L_17:
        /*0018*/ 	.byte	0x04, 0x12
        /*001a*/ 	.short	(.L_19 - .L_18)
	.align		4
.L_18:
        /*001c*/ 	.word	index@(_ZN7cutlass13device_kernelINS_4gemm6kernel13GemmUniversalIN4cute5tupleIJiiiiEEENS1_10collective13CollectiveMmaINS1_34MainloopSm90TmaGmmaWarpSpecializedILi5ENS5_IJNS4_1CILi2EEESB_NSA_ILi1EEEEEENS1_35KernelTmaWarpSpecializedCooperativeEEENS5_IJNSA_ILi128EEESG_NSA_ILi64EEEEEENS_6half_tENS5_IJlSC_lEEESJ_NS5_IJSC_llEEENS4_8TiledMMAINS4_8MMA_AtomIJNS4_4SM904GMMA26MMA_64x128x16_F32F16F16_SSILNSP_5MajorE0ELSR_1ELNSP_7ScaleInE1ELSS_1EEEEEENS4_6LayoutINS5_IJSB_SC_SC_EEENS5_IJSC_NSA_ILi0EEESX_EEEEENS5_IJNS4_10UnderscoreES10_S10_EEEEENS4_23SM90_TMA_LOAD_MULTICASTENS4_14ComposedLayoutINS4_7SwizzleILi3ELi4ELi3EEENS4_18smem_ptr_flag_bitsILi16EEENSV_INS5_IJNSA_ILi8EEESH_EEENS5_IJSH_SC_EEEEEEEvNS4_8identityES13_NS14_IS16_S18_NSV_INS5_IJSH_S19_EEENS5_IJSC_SH_EEEEEEEvS1E_EENS_8epilogue10collective6detail29Sm90TmaWarpSpecializedAdapterINS1L_15DefaultEpilogueISJ_SK_SK_NS1K_6thread17LinearCombinationISJ_Li1EffLNS1P_9ScaleType4KindE0ELNS_15FloatRoundStyleE2ESJ_EENS1_15EpilogueDefaultEEEEEvvEEEEvNT_6ParamsE)
        /*0020*/ 	.word	0x00000000
.L_19:


//--------------------- .nv.compat                --------------------------
	.section	.nv.compat,"",@"SHT_CUDA_COMPAT_INFO"
	.align	4
        /*0000*/ 	.byte	0x02, 0x09, 0x01, 0x00, 0x02, 0x02, 0x04, 0x00, 0x02, 0x05, 0x05, 0x00, 0x03, 0x07, 0x01, 0x01
        /*0010*/ 	.byte	0x02, 0x03, 0x01, 0x00, 0x02, 0x06, 0x01, 0x00, 0x04, 0x0b, 0x08, 0x00, 0x00, 0x00, 0x00, 0x00
        /*0020*/ 	.byte	0x00, 0x00, 0x00, 0x00


//--------------------- .nv.info._ZN7cutlass13device_kernelINS_4gemm6kernel13GemmUniversalIN4cute5tupleIJiiiiEEENS1_10collective13CollectiveMmaINS1_34MainloopSm90TmaGmmaWarpSpecializedILi5ENS5_IJNS4_1CILi2EEESB_NSA_ILi1EEEEEENS1_35KernelTmaWarpSpecializedCooperativeEEENS5_IJNSA_ILi128EEESG_NSA_ILi64EEEEEENS_6half_tENS5_IJlSC_lEEESJ_NS5_IJSC_llEEENS4_8TiledMMAINS4_8MMA_AtomIJNS4_4SM904GMMA26MMA_64x128x16_F32F16F16_SSILNSP_5MajorE0ELSR_1ELNSP_7ScaleInE1ELSS_1EEEEEENS4_6LayoutINS5_IJSB_SC_SC_EEENS5_IJSC_NSA_ILi0EEESX_EEEEENS5_IJNS4_10UnderscoreES10_S10_EEEEENS4_23SM90_TMA_LOAD_MULTICASTENS4_14ComposedLayoutINS4_7SwizzleILi3ELi4ELi3EEENS4_18smem_ptr_flag_bitsILi16EEENSV_INS5_IJNSA_ILi8EEESH_EEENS5_IJSH_SC_EEEEEEEvNS4_8identityES13_NS14_IS16_S18_NSV_INS5_IJSH_S19_EEENS5_IJSC_SH_EEEEEEEvS1E_EENS_8epilogue10collective6detail29Sm90TmaWarpSpecializedAdapterINS1L_15DefaultEpilogueISJ_SK_SK_NS1K_6thread17LinearCombinationISJ_Li1EffLNS1P_9ScaleType4KindE0ELNS_15FloatRoundStyleE2ESJ_EENS1_15EpilogueDefaultEEEEEvvEEEEvNT_6ParamsE --------------------------
	.section	.nv.info._ZN7cutlass13device_kernelINS_4gemm6kernel13GemmUniversalIN4cute5tupleIJiiiiEEENS1_10collective13CollectiveMmaINS1_34MainloopSm90TmaGmmaWarpSpecializedILi5ENS5_IJNS4_1CILi2EEESB_NSA_ILi1EEEEEENS1_35KernelTmaWarpSpecializedCooperativeEEENS5_IJNSA_ILi128EEESG_NSA_ILi64EEEEEENS_6half_tENS5_IJlSC_lEEESJ_NS5_IJSC_llEEENS4_8TiledMMAINS4_8MMA_AtomIJNS4_4SM904GMMA26MMA_64x128x16_F32F16F16_SSILNSP_5MajorE0ELSR_1ELNSP_7ScaleInE1ELSS_1EEEEEENS4_6LayoutINS5_IJSB_SC_SC_EEENS5_IJSC_NSA_ILi0EEESX_EEEEENS5_IJNS4_10UnderscoreES10_S10_EEEEENS4_23SM90_TMA_LOAD_MULTICASTENS4_14ComposedLayoutINS4_7SwizzleILi3ELi4ELi3EEENS4_18smem_ptr_flag_bitsILi16EEENSV_INS5_IJNSA_ILi8EEESH_EEENS5_IJSH_SC_EEEEEEEvNS4_8identityES13_NS14_IS16_S18_NSV_INS5_IJSH_S19_EEENS5_IJSC_SH_EEEEEEEvS1E_EENS_8epilogue10collective6detail29Sm90TmaWarpSpecializedAdapterINS1L_15DefaultEpilogueISJ_SK_SK_NS1K_6thread17LinearCombinationISJ_Li1EffLNS1P_9ScaleType4KindE0ELNS_15FloatRoundStyleE2ESJ_EENS1_15EpilogueDefaultEEEEEvvEEEEvNT_6ParamsE,"",@"SHT_CUDA_INFO"
	.sectionflags	@""
	.align	4


	//----- nvinfo : EIATTR_CUDA_API_VERSION
	.align		4
        /*0000*/ 	.byte	0x04, 0x37
        /*0002*/ 	.short	(.L_21 - .L_20)
.L_20:
        /*0004*/ 	.word	0x00000082


	//----- nvinfo : EIATTR_KPARAM_INFO
	.align		4
.L_21:
        /*0008*/ 	.byte	0x04, 0x17
        /*000a*/ 	.short	(.L_23 - .L_22)
.L_22:
        /*000c*/ 	.word	0x00000000
        /*0010*/ 	.short	0x0000
        /*0012*/ 	.short	0x0070
        /*0014*/ 	.byte	0x00, 0xf0, 0x01, 0x10


	//----- nvinfo : EIATTR_SPARSE_MMA_MASK
	.align		4
.L_23:
        /*0018*/ 	.byte	0x03, 0x50
        /*001a*/ 	.short	0x0000


	//----- nvinfo : EIATTR_MAXREG_COUNT
	.align		4
        /*001c*/ 	.byte	0x03, 0x1b
        /*001e*/ 	.short	0x00a8


	//----- nvinfo : EIATTR_NUM_BARRIERS
	.align		4
        /*0020*/ 	.byte	0x02, 0x4c
        /*0022*/ 	.byte	0x01
	.zero		1


	//----- nvinfo : EIATTR_EXTERNS
	.align		4
        /*0024*/ 	.byte	0x04, 0x0f
        /*0026*/ 	.short	(.L_25 - .L_24)


	//   ....[0]....
	.align		4
.L_24:
        /*0028*/ 	.word	index@(__assertfail)


	//----- nvinfo : EIATTR_MERCURY_ISA_VERSION
	.align		4
.L_25:
        /*002c*/ 	.byte	0x03, 0x5f
        /*002e*/ 	.short	0x0101


	//----- nvinfo : EIATTR_INT_WARP_WIDE_INSTR_OFFSETS
	.align		4
        /*0030*/ 	.byte	0x04, 0x31
        /*0032*/ 	.short	(.L_27 - .L_26)


	//   ....[0]....
.L_26:
        /*0034*/ 	.word	0x000004a0


	//   ....[1]....
        /*0038*/ 	.word	0x000004d0


	//   ....[2]....
        /*003c*/ 	.word	0x00000670


	//   ....[3]....
        /*0040*/ 	.word	0x00001f20


	//----- nvinfo : EIATTR_COOP_GROUP_MASK_REGIDS
	.align		4
.L_27:
        /*0044*/ 	.byte	0x04, 0x29
        /*0046*/ 	.short	(.L_29 - .L_28)


	//   ....[0]....
.L_28:
        /*0048*/ 	.word	0xffffffff


	//   ....[1]....
        /*004c*/ 	.word	0xffffffff


	//   ....[2]....
        /*0050*/ 	.word	0xffffffff


	//   ....[3]....
        /*0054*/ 	.word	0xffffffff


	//   ....[4]....
        /*0058*/ 	.word	0xffffffff


	//   ....[5]....
        /*005c*/ 	.word	0xffffffff


	//----- nvinfo : EIATTR_COOP_GROUP_INSTR_OFFSETS
	.align		4
.L_29:
        /*0060*/ 	.byte	0x04, 0x28
        /*0062*/ 	.short	(.L_31 - .L_30)


	//   ....[0]....
.L_30:
        /*0064*/ 	.word	0x00000060


	//   ....[1]....
        /*0068*/ 	.word	0x00000070


	//   ....[2]....
        /*006c*/ 	.word	0x00000130


	//   ....[3]....
        /*0070*/ 	.word	0x000002f0


	//   ....[4]....
        /*0074*/ 	.word	0x00000820


	//   ....[5]....
        /*0078*/ 	.word	0x000014a0


	//----- nvinfo : EIATTR_REG_RECONFIG
	.align		4
.L_31:
        /*007c*/ 	.byte	0x01, 0x54
	.zero		2


	//----- nvinfo : EIATTR_SYSCALL_OFFSETS
	.align		4
        /*0080*/ 	.byte	0x04, 0x46
        /*0082*/ 	.short	(.L_33 - .L_32)


	//   ....[0]....
.L_32:
        /*0084*/ 	.word	0x00001690


	//----- nvinfo : EIATTR_MBARRIER_INSTR_OFFSETS
	.align		4
.L_33:
        /*0088*/ 	.byte	0x04, 0x39
        /*008a*/ 	.short	(.L_35 - .L_34)


	//   ....[0]....
.L_34:
        /*008c*/ 	.word	0x00000230
        /*0090*/ 	.word	0x000000ff
        /*0094*/ 	.word	0x00000000
        /*0098*/ 	.short	0x0100
        /*009a*/ 	.byte	0x08
	.zero		1


	//   ....[1]....
        /*009c*/ 	.word	0x00000240
        /*00a0*/ 	.word	0x000000ff
        /*00a4*/ 	.word	0x00000028
        /*00a8*/ 	.short	0x0100
        /*00aa*/ 	.byte	0x08
	.zero		1


	//   ....[2]....
        /*00ac*/ 	.word	0x00000250
        /*00b0*/ 	.word	0x000000ff
        /*00b4*/ 	.word	0x00000008
        /*00b8*/ 	.short	0x0100
        /*00ba*/ 	.byte	0x08
	.zero		1


	//   ....[3]....
        /*00bc*/ 	.word	0x00000260
        /*00c0*/ 	.word	0x000000ff
        /*00c4*/ 	.word	0x00000030
        /*00c8*/ 	.short	0x0100
        /*00ca*/ 	.byte	0x08
	.zero		1


	//   ....[4]....
        /*00cc*/ 	.word	0x00000270
        /*00d0*/ 	.word	0x000000ff
        /*00d4*/ 	.word	0x00000010
        /*00d8*/ 	.short	0x0100
        /*00da*/ 	.byte	0x08
	.zero		1


	//   ....[5]....
        /*00dc*/ 	.word	0x00000280
        /*00e0*/ 	.word	0x000000ff
        /*00e4*/ 	.word	0x00000038
        /*00e8*/ 	.short	0x0100
        /*00ea*/ 	.byte	0x08
	.zero		1


	//   ....[6]....
        /*00ec*/ 	.word	0x00000290
        /*00f0*/ 	.word	0x000000ff
        /*00f4*/ 	.word	0x00000018
        /*00f8*/ 	.short	0x0100
        /*00fa*/ 	.byte	0x08
	.zero		1


	//   ....[7]....
        /*00fc*/ 	.word	0x000002a0
        /*0100*/ 	.word	0x000000ff
        /*0104*/ 	.word	0x00000040
        /*0108*/ 	.short	0x0100
        /*010a*/ 	.byte	0x08
	.zero		1


	//   ....[8]....
        /*010c*/ 	.word	0x000002b0
        /*0110*/ 	.word	0x000000ff
        /*0114*/ 	.word	0x00000020
        /*0118*/ 	.short	0x0100
        /*011a*/ 	.byte	0x08
	.zero		1


	//   ....[9]....
        /*011c*/ 	.word	0x000002c0
        /*0120*/ 	.word	0x000000ff
        /*0124*/ 	.word	0x00000048
        /*0128*/ 	.short	0x0100
        /*012a*/ 	.byte	0x08
	.zero		1


	//   ....[10]....
        /*012c*/ 	.word	0x00000700
        /*0130*/ 	.word	0x000000ff
        /*0134*/ 	.word	0x00000060
        /*0138*/ 	.short	0x0100
        /*013a*/ 	.byte	0x06
	.zero		1


	//   ....[11]....
        /*013c*/ 	.word	0x000007a0
        /*0140*/ 	.word	0x000000ff
        /*0144*/ 	.word	0x00000068
        /*0148*/ 	.short	0x0100
        /*014a*/ 	.byte	0x06
	.zero		1


	//   ....[12]....
        /*014c*/ 	.word	0x00001750
        /*0150*/ 	.word	0x00000003
        /*0154*/ 	.word	0x00000000
        /*0158*/ 	.short	0x010a
        /*015a*/ 	.byte	0x3f
	.zero		1


	//   ....[13]....
        /*015c*/ 	.word	0x000017b0
        /*0160*/ 	.word	0x00000003
        /*0164*/ 	.word	0x00000000
        /*0168*/ 	.short	0x010a
        /*016a*/ 	.byte	0x3f
	.zero		1


	//   ....[14]....
        /*016c*/ 	.word	0x00001b30
        /*0170*/ 	.word	0x00000005
        /*0174*/ 	.word	0x00000000
        /*0178*/ 	.short	0x010a
        /*017a*/ 	.byte	0x3f
	.zero		1


	//   ....[15]....
        /*017c*/ 	.word	0x00001b70
        /*0180*/ 	.word	0x00000005
        /*0184*/ 	.word	0x00000000
        /*0188*/ 	.short	0x010a
        /*018a*/ 	.byte	0x3f
	.zero		1


	//   ....[16]....
        /*018c*/ 	.word	0x00001dd0
        /*0190*/ 	.word	0x00000004
        /*0194*/ 	.word	0x00000000
        /*0198*/ 	.short	0x0101
        /*019a*/ 	.byte	0x3f
	.zero		1


	//   ....[17]....
        /*019c*/ 	.word	0x00001fc0
        /*01a0*/ 	.word	0x00000000
        /*01a4*/ 	.word	0x00000000
        /*01a8*/ 	.short	0x0101
        /*01aa*/ 	.byte	0x3f
	.zero		1


	//   ....[18]....
        /*01ac*/ 	.word	0x000071e0
        /*01b0*/ 	.word	0x00000015
        /*01b4*/ 	.word	0x00000028
        /*01b8*/ 	.short	0x010a
        /*01ba*/ 	.byte	0x3f
	.zero		1


	//   ....[19]....
        /*01bc*/ 	.word	0x00007610
        /*01c0*/ 	.word	0x00000006
        /*01c4*/ 	.word	0x00000068
        /*01c8*/ 	.short	0x0101
        /*01ca*/ 	.byte	0x3f
	.zero		1


	//   ....[20]....
        /*01cc*/ 	.word	0x00007d40
        /*01d0*/ 	.word	0x00000007
        /*01d4*/ 	.word	0x00000000
        /*01d8*/ 	.short	0x010a
        /*01da*/ 	.byte	0x3f
	.zero		1


	//   ....[21]....
        /*01dc*/ 	.word	0x00007dc0
        /*01e0*/ 	.word	0x00000008
        /*01e4*/ 	.word	0x00000000
        /*01e8*/ 	.short	0x010a
        /*01ea*/ 	.byte	0x3f
	.zero		1


	//   ....[22]....
        /*01ec*/ 	.word	0x00007e50
        /*01f0*/ 	.word	0x00000009
        /*01f4*/ 	.word	0x00000000
        /*01f8*/ 	.short	0x010a
        /*01fa*/ 	.byte	0x3f
	.zero		1


	//   ....[23]....
        /*01fc*/ 	.word	0x00007ee0
        /*0200*/ 	.word	0x00000006
        /*0204*/ 	.word	0x00000000
        /*0208*/ 	.short	0x010a
        /*020a*/ 	.byte	0x3f
	.zero		1


	//   ....[24]....
        /*020c*/ 	.word	0x00007f70
        /*0210*/ 	.word	0x00000003
        /*0214*/ 	.word	0x00000000
        /*0218*/ 	.short	0x010a
        /*021a*/ 	.byte	0x3f
	.zero		1


	//   ....[25]....
        /*021c*/ 	.word	0x00007fd0
        /*0220*/ 	.word	0x00000003
        /*0224*/ 	.word	0x00000000
        /*0228*/ 	.short	0x010a
        /*022a*/ 	.byte	0x3f
	.zero		1


	//   ....[26]....
        /*022c*/ 	.word	0x00008020
        /*0230*/ 	.word	0x00000005
        /*0234*/ 	.word	0x00000000
        /*0238*/ 	.short	0x010a
        /*023a*/ 	.byte	0x3f
	.zero		1


	//   ....[27]....
        /*023c*/ 	.word	0x000080f0
        /*0240*/ 	.word	0x00000015
        /*0244*/ 	.word	0x00000028
        /*0248*/ 	.short	0x010a
        /*024a*/ 	.byte	0x3f
	.zero		1


	//   ....[28]....
        /*024c*/ 	.word	0x000081c0
        /*0250*/ 	.word	0x00000007
        /*0254*/ 	.word	0x00000000
        /*0258*/ 	.short	0x010a
        /*025a*/ 	.byte	0x3f
	.zero		1


	//   ....[29]....
        /*025c*/ 	.word	0x00008210
        /*0260*/ 	.word	0x00000008
        /*0264*/ 	.word	0x00000000
        /*0268*/ 	.short	0x010a
        /*026a*/ 	.byte	0x3f
	.zero		1


	//   ....[30]....
        /*026c*/ 	.word	0x00008260
        /*0270*/ 	.word	0x00000009
        /*0274*/ 	.word	0x00000000
        /*0278*/ 	.short	0x010a
        /*027a*/ 	.byte	0x3f
	.zero		1


	//   ....[31]....
        /*027c*/ 	.word	0x000082b0
        /*0280*/ 	.word	0x00000006
        /*0284*/ 	.word	0x00000000
        /*0288*/ 	.short	0x010a
        /*028a*/ 	.byte	0x3f
	.zero		1


	//----- nvinfo : EIATTR_NUM_MBARRIERS
	.align		4
.L_35:
        /*028c*/ 	.byte	0x03, 0x38
        /*028e*/ 	.short	0x000c


	//----- nvinfo : EIATTR_EXIT_INSTR_OFFSETS
	.align		4
        /*0290*/ 	.byte	0x04, 0x1c
        /*0292*/ 	.short	(.L_37 - .L_36)


	//   ....[0]....
.L_36:
        /*0294*/ 	.word	0x000009f0


	//   ....[1]....
        /*0298*/ 	.word	0x00001200


	//   ....[2]....
        /*029c*/ 	.word	0x00006870


	//   ....[3]....
        /*02a0*/ 	.word	0x00006dd0


	//   ....[4]....
        /*02a4*/ 	.word	0x00007fc0


	//----- nvinfo : EIATTR_MAX_THREADS
	.align		4
.L_37:
        /*02a8*/ 	.byte	0x04, 0x05
        /*02aa*/ 	.short	(.L_39 - .L_38)
.L_38:
        /*02ac*/ 	.word	0x00000180
        /*02b0*/ 	.word	0x00000001
        /*02b4*/ 	.word	0x00000001


	//----- nvinfo : EIATTR_CRS_STACK_SIZE
	.align		4
.L_39:
        /*02b8*/ 	.byte	0x04, 0x1e
        /*02ba*/ 	.short	(.L_41 - .L_40)
.L_40:
        /*02bc*/ 	.word	0x00000000


	//----- nvinfo : EIATTR_CBANK_PARAM_SIZE
	.align		4
.L_41:
        /*02c0*/ 	.byte	0x03, 0x19
        /*02c2*/ 	.short	0x0470


	//----- nvinfo : EIATTR_PARAM_CBANK
	.align		4
        /*02c4*/ 	.byte	0x04, 0x0a
        /*02c6*/ 	.short	(.L_43 - .L_42)
	.align		4
.L_42:
        /*02c8*/ 	.word	index@(.nv.constant0._ZN7cutlass13device_kernelINS_4gemm6kernel13GemmUniversalIN4cute5tupleIJiiiiEEENS1_10collective13CollectiveMmaINS1_34MainloopSm90TmaGmmaWarpSpecializedILi5ENS5_IJNS4_1CILi2EEESB_NSA_ILi1EEEEEENS1_35KernelTmaWarpSpecializedCooperativeEEENS5_IJNSA_ILi128EEESG_NSA_ILi64EEEEEENS_6half_tENS5_IJlSC_lEEESJ_NS5_IJSC_llEEENS4_8TiledMMAINS4_8MMA_AtomIJNS4_4SM904GMMA26MMA_64x128x16_F32F16F16_SSILNSP_5MajorE0ELSR_1ELNSP_7ScaleInE1ELSS_1EEEEEENS4_6LayoutINS5_IJSB_SC_SC_EEENS5_IJSC_NSA_ILi0EEESX_EEEEENS5_IJNS4_10UnderscoreES10_S10_EEEEENS4_23SM90_TMA_LOAD_MULTICASTENS4_14ComposedLayoutINS4_7SwizzleILi3ELi4ELi3EEENS4_18smem_ptr_flag_bitsILi16EEENSV_INS5_IJNSA_ILi8EEESH_EEENS5_IJSH_SC_EEEEEEEvNS4_8identityES13_NS14_IS16_S18_NSV_INS5_IJSH_S19_EEENS5_IJSC_SH_EEEEEEEvS1E_EENS_8epilogue10collective6detail29Sm90TmaWarpSpecializedAdapterINS1L_15DefaultEpilogueISJ_SK_SK_NS1K_6thread17LinearCombinationISJ_Li1EffLNS1P_9ScaleType4KindE0ELNS_15FloatRoundStyleE2ESJ_EENS1_15EpilogueDefaultEEEEEvvEEEEvNT_6ParamsE)
        /*02cc*/ 	.short	0x0210
        /*02ce*/ 	.short	0x0470


	//----- nvinfo : EIATTR_SW_WAR
	.align		4
.L_43:
        /*02d0*/ 	.byte	0x04, 0x36
        /*02d2*/ 	.short	(.L_45 - .L_44)
.L_44:
        /*02d4*/ 	.word	0x00000008
.L_45:


//--------------------- .nv.callgraph             --------------------------
	.section	.nv.callgraph,"",@"SHT_CUDA_CALLGRAPH"
	.align	4
	.sectionentsize	8
	.align		4
        /*0000*/ 	.word	0x00000000
	.align		4
        /*0004*/ 	.word	0xffffffff
	.align		4
        /*0008*/ 	.word	index@(_ZN7cutlass13device_kernelINS_4gemm6kernel13GemmUniversalIN4cute5tupleIJiiiiEEENS1_10collective13CollectiveMmaINS1_34MainloopSm90TmaGmmaWarpSpecializedILi5ENS5_IJNS4_1CILi2EEESB_NSA_ILi1EEEEEENS1_35KernelTmaWarpSpecializedCooperativeEEENS5_IJNSA_ILi128EEESG_NSA_ILi64EEEEEENS_6half_tENS5_IJlSC_lEEESJ_NS5_IJSC_llEEENS4_8TiledMMAINS4_8MMA_AtomIJNS4_4SM904GMMA26MMA_64x128x16_F32F16F16_SSILNSP_5MajorE0ELSR_1ELNSP_7ScaleInE1ELSS_1EEEEEENS4_6LayoutINS5_IJSB_SC_SC_EEENS5_IJSC_NSA_ILi0EEESX_EEEEENS5_IJNS4_10UnderscoreES10_S10_EEEEENS4_23SM90_TMA_LOAD_MULTICASTENS4_14ComposedLayoutINS4_7SwizzleILi3ELi4ELi3EEENS4_18smem_ptr_flag_bitsILi16EEENSV_INS5_IJNSA_ILi8EEESH_EEENS5_IJSH_SC_EEEEEEEvNS4_8identityES13_NS14_IS16_S18_NSV_INS5_IJSH_S19_EEENS5_IJSC_SH_EEEEEEEvS1E_EENS_8epilogue10collective6detail29Sm90TmaWarpSpecializedAdapterINS1L_15DefaultEpilogueISJ_SK_SK_NS1K_6thread17LinearCombinationISJ_Li1EffLNS1P_9ScaleType4KindE0ELNS_15FloatRoundStyleE2ESJ_EENS1_15EpilogueDefaultEEEEEvvEEEEvNT_6ParamsE)
	.align		4
        /*000c*/ 	.word	index@(__assertfail)
	.align		4
        /*0010*/ 	.word	0x00000000
	.align		4
        /*0014*/ 	.word	0xfffffffe
	.align		4
        /*0018*/ 	.word	0x00000000
	.align		4
        /*001c*/ 	.word	0xfffffffd
	.align		4
        /*0020*/ 	.word	0x00000000
	.align		4
        /*0024*/ 	.word	0xfffffffc


//--------------------- .nv.constant4             --------------------------
	.section	.nv.constant4,"a",@progbits
	.align	8
	.align		8
.nv.constant4:
        /*0000*/ 	.dword	__assertfail
	.align		8
        /*0008*/ 	.dword	__unnamed_1
	.align		8
        /*0010*/ 	.dword	_ZN40_INTERNAL_03e9ff74_4_k_cu_a32a0247_167684cuda3std3__45__cpo5beginE
	.align		8
        /*0018*/ 	.dword	_ZN40_INTERNAL_03e9ff74_4_k_cu_a32a0247_167684cuda3std3__45__cpo3endE
	.align		8
        /*0020*/ 	.dword	_ZN40_INTERNAL_03e9ff74_4_k_cu_a32a0247_167684cuda3std3__45__cpo6cbeginE
	.align		8
        /*0028*/ 	.dword	_ZN40_INTERNAL_03e9ff74_4_k_cu_a32a0247_167684cuda3std3__45__cpo4cendE
	.align		8
        /*0030*/ 	.dword	_ZN40_INTERNAL_03e9ff74_4_k_cu_a32a0247_167684cuda3std3__442_GLOBAL__N__03e9ff74_4_k_cu_a32a0247_167686ignoreE
	.align		8
        /*0038*/ 	.dword	_ZN40_INTERNAL_03e9ff74_4_k_cu_a32a0247_167684cuda3std3__419piecewise_constructE
	.align		8
        /*0040*/ 	.dword	_ZN40_INTERNAL_03e9ff74_4_k_cu_a32a0247_167684cuda3std3__48in_placeE
	.align		8
        /*0048*/ 	.dword	_ZN40_INTERNAL_03e9ff74_4_k_cu_a32a0247_167684cuda3std6ranges3__45__cpo4swapE
	.align		8
        /*0050*/ 	.dword	_ZN40_INTERNAL_03e9ff74_4_k_cu_a32a0247_167684cuda3std6ranges3__45__cpo9iter_moveE
	.align		8
        /*0058*/ 	.dword	_ZN40_INTERNAL_03e9ff74_4_k_cu_a32a0247_167684cute7productE
	.align		8
        /*0060*/ 	.dword	_ZN40_INTERNAL_03e9ff74_4_k_cu_a32a0247_167684cute1_E
	.align		8
        /*0068*/ 	.dword	$str$22
	.align		8
        /*0070*/ 	.dword	$str$23


//--------------------- .text._ZN7cutlass13device_kernelINS_4gemm6kernel13GemmUniversalIN4cute5tupleIJiiiiEEENS1_10collective13CollectiveMmaINS1_34MainloopSm90TmaGmmaWarpSpecializedILi5ENS5_IJNS4_1CILi2EEESB_NSA_ILi1EEEEEENS1_35KernelTmaWarpSpecializedCooperativeEEENS5_IJNSA_ILi128EEESG_NSA_ILi64EEEEEENS_6half_tENS5_IJlSC_lEEESJ_NS5_IJSC_llEEENS4_8TiledMMAINS4_8MMA_AtomIJNS4_4SM904GMMA26MMA_64x128x16_F32F16F16_SSILNSP_5MajorE0ELSR_1ELNSP_7ScaleInE1ELSS_1EEEEEENS4_6LayoutINS5_IJSB_SC_SC_EEENS5_IJSC_NSA_ILi0EEESX_EEEEENS5_IJNS4_10UnderscoreES10_S10_EEEEENS4_23SM90_TMA_LOAD_MULTICASTENS4_14ComposedLayoutINS4_7SwizzleILi3ELi4ELi3EEENS4_18smem_ptr_flag_bitsILi16EEENSV_INS5_IJNSA_ILi8EEESH_EEENS5_IJSH_SC_EEEEEEEvNS4_8identityES13_NS14_IS16_S18_NSV_INS5_IJSH_S19_EEENS5_IJSC_SH_EEEEEEEvS1E_EENS_8epilogue10collective6detail29Sm90TmaWarpSpecializedAdapterINS1L_15DefaultEpilogueISJ_SK_SK_NS1K_6thread17LinearCombinationISJ_Li1EffLNS1P_9ScaleType4KindE0ELNS_15FloatRoundStyleE2ESJ_EENS1_15EpilogueDefaultEEEEEvvEEEEvNT_6ParamsE --------------------------
	.section	.text._ZN7cutlass13device_kernelINS_4gemm6kernel13GemmUniversalIN4cute5tupleIJiiiiEEENS1_10collective13CollectiveMmaINS1_34MainloopSm90TmaGmmaWarpSpecializedILi5ENS5_IJNS4_1CILi2EEESB_NSA_ILi1EEEEEENS1_35KernelTmaWarpSpecializedCooperativeEEENS5_IJNSA_ILi128EEESG_NSA_ILi64EEEEEENS_6half_tENS5_IJlSC_lEEESJ_NS5_IJSC_llEEENS4_8TiledMMAINS4_8MMA_AtomIJNS4_4SM904GMMA26MMA_64x128x16_F32F16F16_SSILNSP_5MajorE0ELSR_1ELNSP_7ScaleInE1ELSS_1EEEEEENS4_6LayoutINS5_IJSB_SC_SC_EEENS5_IJSC_NSA_ILi0EEESX_EEEEENS5_IJNS4_10UnderscoreES10_S10_EEEEENS4_23SM90_TMA_LOAD_MULTICASTENS4_14ComposedLayoutINS4_7SwizzleILi3ELi4ELi3EEENS4_18smem_ptr_flag_bitsILi16EEENSV_INS5_IJNSA_ILi8EEESH_EEENS5_IJSH_SC_EEEEEEEvNS4_8identityES13_NS14_IS16_S18_NSV_INS5_IJSH_S19_EEENS5_IJSC_SH_EEEEEEEvS1E_EENS_8epilogue10collective6detail29Sm90TmaWarpSpecializedAdapterINS1L_15DefaultEpilogueISJ_SK_SK_NS1K_6thread17LinearCombinationISJ_Li1EffLNS1P_9ScaleType4KindE0ELNS_15FloatRoundStyleE2ESJ_EENS1_15EpilogueDefaultEEEEEvvEEEEvNT_6ParamsE,"ax",@progbits
	.align	128
.text._ZN7cutlass13device_kernelINS_4gemm6kernel13GemmUniversalIN4cute5tupleIJiiiiEEENS1_10collective13CollectiveMmaINS1_34MainloopSm90TmaGmmaWarpSpecializedILi5ENS5_IJNS4_1CILi2EEESB_NSA_ILi1EEEEEENS1_35KernelTmaWarpSpecializedCooperativeEEENS5_IJNSA_ILi128EEESG_NSA_ILi64EEEEEENS_6half_tENS5_IJlSC_lEEESJ_NS5_IJSC_llEEENS4_8TiledMMAINS4_8MMA_AtomIJNS4_4SM904GMMA26MMA_64x128x16_F32F16F16_SSILNSP_5MajorE0ELSR_1ELNSP_7ScaleInE1ELSS_1EEEEEENS4_6LayoutINS5_IJSB_SC_SC_EEENS5_IJSC_NSA_ILi0EEESX_EEEEENS5_IJNS4_10UnderscoreES10_S10_EEEEENS4_23SM90_TMA_LOAD_MULTICASTENS4_14ComposedLayoutINS4_7SwizzleILi3ELi4ELi3EEENS4_18smem_ptr_flag_bitsILi16EEENSV_INS5_IJNSA_ILi8EEESH_EEENS5_IJSH_SC_EEEEEEEvNS4_8identityES13_NS14_IS16_S18_NSV_INS5_IJSH_S19_EEENS5_IJSC_SH_EEEEEEEvS1E_EENS_8epilogue10collective6detail29Sm90TmaWarpSpecializedAdapterINS1L_15DefaultEpilogueISJ_SK_SK_NS1K_6thread17LinearCombinationISJ_Li1EffLNS1P_9ScaleType4KindE0ELNS_15FloatRoundStyleE2ESJ_EENS1_15EpilogueDefaultEEEEEvvEEEEvNT_6ParamsE:
        .type           _ZN7cutlass13device_kernelINS_4gemm6kernel13GemmUniversalIN4cute5tupleIJiiiiEEENS1_10collective13CollectiveMmaINS1_34MainloopSm90TmaGmmaWarpSpecializedILi5ENS5_IJNS4_1CILi2EEESB_NSA_ILi1EEEEEENS1_35KernelTmaWarpSpecializedCooperativeEEENS5_IJNSA_ILi128EEESG_NSA_ILi64EEEEEENS_6half_tENS5_IJlSC_lEEESJ_NS5_IJSC_llEEENS4_8TiledMMAINS4_8MMA_AtomIJNS4_4SM904GMMA26MMA_64x128x16_F32F16F16_SSILNSP_5MajorE0ELSR_1ELNSP_7ScaleInE1ELSS_1EEEEEENS4_6LayoutINS5_IJSB_SC_SC_EEENS5_IJSC_NSA_ILi0EEESX_EEEEENS5_IJNS4_10UnderscoreES10_S10_EEEEENS4_23SM90_TMA_LOAD_MULTICASTENS4_14ComposedLayoutINS4_7SwizzleILi3ELi4ELi3EEENS4_18smem_ptr_flag_bitsILi16EEENSV_INS5_IJNSA_ILi8EEESH_EEENS5_IJSH_SC_EEEEEEEvNS4_8identityES13_NS14_IS16_S18_NSV_INS5_IJSH_S19_EEENS5_IJSC_SH_EEEEEEEvS1E_EENS_8epilogue10collective6detail29Sm90TmaWarpSpecializedAdapterINS1L_15DefaultEpilogueISJ_SK_SK_NS1K_6thread17LinearCombinationISJ_Li1EffLNS1P_9ScaleType4KindE0ELNS_15FloatRoundStyleE2ESJ_EENS1_15EpilogueDefaultEEEEEvvEEEEvNT_6ParamsE,@function
        .size           _ZN7cutlass13device_kernelINS_4gemm6kernel13GemmUniversalIN4cute5tupleIJiiiiEEENS1_10collective13CollectiveMmaINS1_34MainloopSm90TmaGmmaWarpSpecializedILi5ENS5_IJNS4_1CILi2EEESB_NSA_ILi1EEEEEENS1_35KernelTmaWarpSpecializedCooperativeEEENS5_IJNSA_ILi128EEESG_NSA_ILi64EEEEEENS_6half_tENS5_IJlSC_lEEESJ_NS5_IJSC_llEEENS4_8TiledMMAINS4_8MMA_AtomIJNS4_4SM904GMMA26MMA_64x128x16_F32F16F16_SSILNSP_5MajorE0ELSR_1ELNSP_7ScaleInE1ELSS_1EEEEEENS4_6LayoutINS5_IJSB_SC_SC_EEENS5_IJSC_NSA_ILi0EEESX_EEEEENS5_IJNS4_10UnderscoreES10_S10_EEEEENS4_23SM90_TMA_LOAD_MULTICASTENS4_14ComposedLayoutINS4_7SwizzleILi3ELi4ELi3EEENS4_18smem_ptr_flag_bitsILi16EEENSV_INS5_IJNSA_ILi8EEESH_EEENS5_IJSH_SC_EEEEEEEvNS4_8identityES13_NS14_IS16_S18_NSV_INS5_IJSH_S19_EEENS5_IJSC_SH_EEEEEEEvS1E_EENS_8epilogue10collective6detail29Sm90TmaWarpSpecializedAdapterINS1L_15DefaultEpilogueISJ_SK_SK_NS1K_6thread17LinearCombinationISJ_Li1EffLNS1P_9ScaleType4KindE0ELNS_15FloatRoundStyleE2ESJ_EENS1_15EpilogueDefaultEEEEEvvEEEEvNT_6ParamsE,(.L_x_199 - _ZN7cutlass13device_kernelINS_4gemm6kernel13GemmUniversalIN4cute5tupleIJiiiiEEENS1_10collective13CollectiveMmaINS1_34MainloopSm90TmaGmmaWarpSpecializedILi5ENS5_IJNS4_1CILi2EEESB_NSA_ILi1EEEEEENS1_35KernelTmaWarpSpecializedCooperativeEEENS5_IJNSA_ILi128EEESG_NSA_ILi64EEEEEENS_6half_tENS5_IJlSC_lEEESJ_NS5_IJSC_llEEENS4_8TiledMMAINS4_8MMA_AtomIJNS4_4SM904GMMA26MMA_64x128x16_F32F16F16_SSILNSP_5MajorE0ELSR_1ELNSP_7ScaleInE1ELSS_1EEEEEENS4_6LayoutINS5_IJSB_SC_SC_EEENS5_IJSC_NSA_ILi0EEESX_EEEEENS5_IJNS4_10UnderscoreES10_S10_EEEEENS4_23SM90_TMA_LOAD_MULTICASTENS4_14ComposedLayoutINS4_7SwizzleILi3ELi4ELi3EEENS4_18smem_ptr_flag_bitsILi16EEENSV_INS5_IJNSA_ILi8EEESH_EEENS5_IJSH_SC_EEEEEEEvNS4_8identityES13_NS14_IS16_S18_NSV_INS5_IJSH_S19_EEENS5_IJSC_SH_EEEEEEEvS1E_EENS_8epilogue10collective6detail29Sm90TmaWarpSpecializedAdapterINS1L_15DefaultEpilogueISJ_SK_SK_NS1K_6thread17LinearCombinationISJ_Li1EffLNS1P_9ScaleType4KindE0ELNS_15FloatRoundStyleE2ESJ_EENS1_15EpilogueDefaultEEEEEvvEEEEvNT_6ParamsE)
        .other          _ZN7cutlass13device_kernelINS_4gemm6kernel13GemmUniversalIN4cute5tupleIJiiiiEEENS1_10collective13CollectiveMmaINS1_34MainloopSm90TmaGmmaWarpSpecializedILi5ENS5_IJNS4_1CILi2EEESB_NSA_ILi1EEEEEENS1_35KernelTmaWarpSpecializedCooperativeEEENS5_IJNSA_ILi128EEESG_NSA_ILi64EEEEEENS_6half_tENS5_IJlSC_lEEESJ_NS5_IJSC_llEEENS4_8TiledMMAINS4_8MMA_AtomIJNS4_4SM904GMMA26MMA_64x128x16_F32F16F16_SSILNSP_5MajorE0ELSR_1ELNSP_7ScaleInE1ELSS_1EEEEEENS4_6LayoutINS5_IJSB_SC_SC_EEENS5_IJSC_NSA_ILi0EEESX_EEEEENS5_IJNS4_10UnderscoreES10_S10_EEEEENS4_23SM90_TMA_LOAD_MULTICASTENS4_14ComposedLayoutINS4_7SwizzleILi3ELi4ELi3EEENS4_18smem_ptr_flag_bitsILi16EEENSV_INS5_IJNSA_ILi8EEESH_EEENS5_IJSH_SC_EEEEEEEvNS4_8identityES13_NS14_IS16_S18_NSV_INS5_IJSH_S19_EEENS5_IJSC_SH_EEEEEEEvS1E_EENS_8epilogue10collective6detail29Sm90TmaWarpSpecializedAdapterINS1L_15DefaultEpilogueISJ_SK_SK_NS1K_6thread17LinearCombinationISJ_Li1EffLNS1P_9ScaleType4KindE0ELNS_15FloatRoundStyleE2ESJ_EENS1_15EpilogueDefaultEEEEEvvEEEEvNT_6ParamsE,@"STO_CUDA_ENTRY STV_DEFAULT"
_ZN7cutlass13device_kernelINS_4gemm6kernel13GemmUniversalIN4cute5tupleIJiiiiEEENS1_10collective13CollectiveMmaINS1_34MainloopSm90TmaGmmaWarpSpecializedILi5ENS5_IJNS4_1CILi2EEESB_NSA_ILi1EEEEEENS1_35KernelTmaWarpSpecializedCooperativeEEENS5_IJNSA_ILi128EEESG_NSA_ILi64EEEEEENS_6half_tENS5_IJlSC_lEEESJ_NS5_IJSC_llEEENS4_8TiledMMAINS4_8MMA_AtomIJNS4_4SM904GMMA26MMA_64x128x16_F32F16F16_SSILNSP_5MajorE0ELSR_1ELNSP_7ScaleInE1ELSS_1EEEEEENS4_6LayoutINS5_IJSB_SC_SC_EEENS5_IJSC_NSA_ILi0EEESX_EEEEENS5_IJNS4_10UnderscoreES10_S10_EEEEENS4_23SM90_TMA_LOAD_MULTICASTENS4_14ComposedLayoutINS4_7SwizzleILi3ELi4ELi3EEENS4_18smem_ptr_flag_bitsILi16EEENSV_INS5_IJNSA_ILi8EEESH_EEENS5_IJSH_SC_EEEEEEEvNS4_8identityES13_NS14_IS16_S18_NSV_INS5_IJSH_S19_EEENS5_IJSC_SH_EEEEEEEvS1E_EENS_8epilogue10collective6detail29Sm90TmaWarpSpecializedAdapterINS1L_15DefaultEpilogueISJ_SK_SK_NS1K_6thread17LinearCombinationISJ_Li1EffLNS1P_9ScaleType4KindE0ELNS_15FloatRoundStyleE2ESJ_EENS1_15EpilogueDefaultEEEEEvvEEEEvNT_6ParamsE:
[----:B------:R-:W0:Y:S01]  /*0000*/  LDC R1, c[0x0][0x28] ;  /* 0x00000a00ff017b82 */ /* 0x000e220000000800 */
[----:B------:R-:W1:Y:S01]  /*0010*/  S2R R95, SR_TID.X ;  /* 0x00000000005f7919 */ /* 0x000e620000002100 */
[----:B------:R-:W-:Y:S01]  /*0020*/  ELECT P0, URZ, PT ;  /* 0x00000000003f782f */ /* 0x000fe20003800000 */
[----:B------:R-:W-:Y:S01]  /*0030*/  BSSY B0, `(.L_x_0) ;  /* 0x000000f000007945 */ /* 0x000fe20003800000 */
[--C-:B-1----:R-:W-:Y:S02]  /*0040*/  SHF.R.U32.HI R0, RZ, 0x5, R95.reuse ;  /* 0x00000005ff007819 */ /* 0x102fe4000001165f */
[----:B------:R-:W-:-:S03]  /*0050*/  SHF.R.U32.HI R7, RZ, 0x7, R95 ;  /* 0x00000007ff077819 */ /* 0x000fc6000001165f */
[----:B------:R-:W1:Y:S04]  /*0060*/  SHFL.IDX PT, R3, R0, RZ, 0x1f ;  /* 0x00001fff00037589 */ /* 0x000e6800000e0000 */
[----:B------:R2:W3:Y:S01]  /*0070*/  SHFL.IDX PT, R2, R7, RZ, 0x1f ;  /* 0x00001fff07027589 */ /* 0x0004e200000e0000 */
[----:B-1----:R-:W-:-:S13]  /*0080*/  ISETP.NE.OR P0, PT, R3, RZ, !P0 ;  /* 0x000000ff0300720c */ /* 0x002fda0004705670 */
[----:B0-23--:R-:W-:Y:S05]  /*0090*/  @P0 BRA `(.L_x_1) ;  /* 0x0000000000200947 */ /* 0x00dfea0003800000 */
[----:B------:R-:W-:Y:S02]  /*00a0*/  ULDC.64 UR4, c[0x0][0x198] ;  /* 0x0000660000047ab9 */ /* 0x000fe40000000a00 */
[----:B------:R-:W-:Y:S02]  /*00b0*/  UIADD3 UR6, UP0, UR4, 0xf0, URZ ;  /* 0x000000f004067890 */ /* 0x000fe4000ff1e03f */
[----:B------:R-:W-:Y:S02]  /*00c0*/  UIADD3 UR4, UP1, UR4, 0x1f0, URZ ;  /* 0x000001f004047890 */ /* 0x000fe4000ff3e03f */
[----:B------:R-:W-:Y:S02]  /*00d0*/  UIADD3.X UR7, URZ, UR5, URZ, UP0, !UPT ;  /* 0x000000053f077290 */ /* 0x000fe400087fe43f */
[----:B------:R-:W-:-:S07]  /*00e0*/  UIADD3.X UR5, URZ, UR5, URZ, UP1, !UPT ;  /* 0x000000053f057290 */ /* 0x000fce0008ffe43f */
[----:B------:R0:W-:Y:S02]  /*00f0*/  UTMACCTL.PF [UR6] ;  /* 0x00000000060079b9 */ /* 0x0001e40008040000 */
[----:B------:R0:W-:Y:S02]  /*0100*/  UTMACCTL.PF [UR4] ;  /* 0x00000000040079b9 */ /* 0x0001e40008040000 */
[----:B0-----:R-:W-:Y:S01]  /*0110*/  NOP ;  /* 0x0000000000007918 */ /* 0x001fe20000000000 */
.L_x_1:
[----:B------:R-:W-:Y:S05]  /*0120*/  BSYNC B0 ;  /* 0x0000000000007941 */ /* 0x000fea0003800000 */
.L_x_0:
[----:B------:R-:W0:Y:S02]  /*0130*/  SHFL.IDX PT, R5, R0, RZ, 0x1f ;  /* 0x00001fff00057589 */ /* 0x000e2400000e0000 */
[----:B0-----:R-:W-:-:S13]  /*0140*/  ISETP.NE.AND P0, PT, R5, RZ, PT ;  /* 0x000000ff0500720c */ /* 0x001fda0003f05270 */
[----:B------:R-:W-:Y:S05]  /*0150*/  @P0 BRA `(.L_x_2) ;  /* 0x0000000000600947 */ /* 0x000fea0003800000 */
[----:B------:R-:W0:Y:S01]  /*0160*/  S2UR UR8, SR_CgaCtaId ;  /* 0x00000000000879c3 */ /* 0x000e220000008800 */
[----:B------:R-:W-:Y:S01]  /*0170*/  UMOV UR4, 0x400 ;  /* 0x0000040000047882 */ /* 0x000fe20000000000 */
[----:B------:R-:W-:Y:S01]  /*0180*/  UMOV UR5, 0x1 ;  /* 0x0000000100057882 */ /* 0x000fe20000000000 */
[----:B------:R-:W-:Y:S01]  /*0190*/  UMOV UR6, 0x6 ;  /* 0x0000000600067882 */ /* 0x000fe20000000000 */
[----:B------:R-:W-:Y:S01]  /*01a0*/  ELECT P0, URZ, PT ;  /* 0x00000000003f782f */ /* 0x000fe20003800000 */
[----:B------:R-:W-:-:S04]  /*01b0*/  UIADD3 UR6, -UR6, 0x100000, URZ ;  /* 0x0010000006067890 */ /* 0x000fc8000fffe13f */
[----:B------:R-:W-:Y:S02]  /*01c0*/  USHF.L.U32 UR7, UR6, 0xb, URZ ;  /* 0x0000000b06077899 */ /* 0x000fe4000800063f */
[----:B------:R-:W-:Y:S02]  /*01d0*/  USHF.L.U32 UR6, UR6, 0x1, URZ ;  /* 0x0000000106067899 */ /* 0x000fe4000800063f */
[----:B0-----:R-:W-:Y:S02]  /*01e0*/  ULEA UR8, UR8, UR4, 0x18 ;  /* 0x0000000408087291 */ /* 0x001fe4000f8ec03f */
[----:B------:R-:W-:-:S04]  /*01f0*/  UIADD3 UR4, -UR5, 0x100000, URZ ;  /* 0x0010000005047890 */ /* 0x000fc8000fffe13f */
[----:B------:R-:W-:Y:S02]  /*0200*/  USHF.L.U32 UR5, UR4, 0xb, URZ ;  /* 0x0000000b04057899 */ /* 0x000fe4000800063f */
[----:B------:R-:W-:Y:S01]  /*0210*/  USHF.L.U32 UR4, UR4, 0x1, URZ ;  /* 0x0000000104047899 */ /* 0x000fe2000800063f */
[----:B------:R-:W0:Y:S11]  /*0220*/  FENCE.VIEW.ASYNC.S ;  /* 0x00000000000073c6 */ /* 0x000e360000000000 */
[----:B0-----:R0:W1:Y:S01]  /*0230*/  SYNCS.EXCH.64 URZ, [UR8], UR4 ;  /* 0x00000004083f75b2 */ /* 0x0010620008000100 */
[----:B------:R0:W2:Y:S01]  /*0240*/  SYNCS.EXCH.64 URZ, [UR8+0x28], UR6 ;  /* 0x00002806083f75b2 */ /* 0x0000a20008000100 */
[----:B------:R0:W3:Y:S01]  /*0250*/  SYNCS.EXCH.64 URZ, [UR8+0x8], UR4 ;  /* 0x00000804083f75b2 */ /* 0x0000e20008000100 */
[----:B------:R0:W4:Y:S01]  /*0260*/  SYNCS.EXCH.64 URZ, [UR8+0x30], UR6 ;  /* 0x00003006083f75b2 */ /* 0x0001220008000100 */
[----:B------:R0:W0:Y:S01]  /*0270*/  SYNCS.EXCH.64 URZ, [UR8+0x10], UR4 ;  /* 0x00001004083f75b2 */ /* 0x0000220008000100 */
[----:B------:R0:W0:Y:S01]  /*0280*/  SYNCS.EXCH.64 URZ, [UR8+0x38], UR6 ;  /* 0x00003806083f75b2 */ /* 0x0000220008000100 */
[----:B------:R0:W0:Y:S01]  /*0290*/  SYNCS.EXCH.64 URZ, [UR8+0x18], UR4 ;  /* 0x00001804083f75b2 */ /* 0x0000220008000100 */
[----:B------:R0:W0:Y:S01]  /*02a0*/  SYNCS.EXCH.64 URZ, [UR8+0x40], UR6 ;  /* 0x00004006083f75b2 */ /* 0x0000220008000100 */
[----:B------:R0:W0:Y:S01]  /*02b0*/  SYNCS.EXCH.64 URZ, [UR8+0x20], UR4 ;  /* 0x00002004083f75b2 */ /* 0x0000220008000100 */
[----:B------:R0:W0:Y:S01]  /*02c0*/  SYNCS.EXCH.64 URZ, [UR8+0x48], UR6 ;  /* 0x00004806083f75b2 */ /* 0x0000220008000100 */
[----:B------:R-:W-:Y:S01]  /*02d0*/  NOP ;  /* 0x0000000000007918 */ /* 0x000fe20000000000 */
.L_x_2:
[----:B------:R-:W-:Y:S01]  /*02e0*/  SHF.R.S32.HI R4, RZ, 0x1f, R95 ;  /* 0x0000001fff047819 */ /* 0x000fe2000001145f */
[----:B------:R-:W5:Y:S01]  /*02f0*/  SHFL.IDX PT, R0, R0, RZ, 0x1f ;  /* 0x00001fff00007589 */ /* 0x000f6200000e0000 */
[----:B0-----:R-:W0:Y:S01]  /*0300*/  S2UR UR8, SR_CTAID.X ;  /* 0x00000000000879c3 */ /* 0x001e220000002500 */
[----:B------:R-:W-:Y:S02]  /*0310*/  ELECT P0, URZ, PT ;  /* 0x00000000003f782f */ /* 0x000fe40003800000 */
[----:B------:R-:W-:Y:S01]  /*0320*/  LEA.HI R4, R4, R95, RZ, 0x7 ;  /* 0x0000005f04047211 */ /* 0x000fe200078f38ff */
[----:B------:R-:W-:Y:S01]  /*0330*/  ULDC UR4, c[0x0][0x150] ;  /* 0x0000540000047ab9 */ /* 0x000fe20000000800 */
[----:B------:R-:W-:Y:S01]  /*0340*/  SHF.R.S32.HI R6, RZ, 0x1f, R5 ;  /* 0x0000001fff067819 */ /* 0x000fe20000011405 */
[----:B------:R-:W-:Y:S01]  /*0350*/  NOP ;  /* 0x0000000000007918 */ /* 0x000fe20000000000 */
[----:B------:R-:W-:Y:S01]  /*0360*/  LOP3.LUT R4, R4, 0xffffff80, RZ, 0xc0, !PT ;  /* 0xffffff8004047812 */ /* 0x000fe200078ec0ff */
[----:B------:R-:W-:Y:S01]  /*0370*/  NOP ;  /* 0x0000000000007918 */ /* 0x000fe20000000000 */
[----:B------:R-:W-:Y:S01]  /*0380*/  LEA.HI R6, R6, R5, RZ, 0x2 ;  /* 0x0000000506067211 */ /* 0x000fe200078f10ff */
[----:B------:R-:W1:Y:S01]  /*0390*/  LDC R11, c[0x0][0x144] ;  /* 0x00005100ff0b7b82 */ /* 0x000e620000000800 */
[----:B------:R-:W-:Y:S01]  /*03a0*/  IMAD.MOV.U32 R22, RZ, RZ, 0x1 ;  /* 0x00000001ff167424 */ /* 0x000fe200078e00ff */
[----:B------:R-:W-:Y:S01]  /*03b0*/  ISETP.NE.AND P3, PT, R2, RZ, PT ;  /* 0x000000ff0200720c */ /* 0x000fe20003f65270 */
[----:B------:R-:W-:Y:S01]  /*03c0*/  IMAD.IADD R8, R95, 0x1, -R4 ;  /* 0x000000015f087824 */ /* 0x000fe200078e0a04 */
[----:B------:R-:W-:Y:S01]  /*03d0*/  LOP3.LUT R6, R6, 0x3ffffffc, RZ, 0xc0, !PT ;  /* 0x3ffffffc06067812 */ /* 0x000fe200078ec0ff */
[----:B------:R-:W2:Y:S03]  /*03e0*/  S2R R4, SR_CTAID.Y ;  /* 0x0000000000047919 */ /* 0x000ea60000002600 */
[----:B------:R-:W-:Y:S01]  /*03f0*/  SHF.R.S32.HI R9, RZ, 0x1f, R8 ;  /* 0x0000001fff097819 */ /* 0x000fe20000011408 */
[----:B------:R-:W-:Y:S01]  /*0400*/  IMAD.IADD R6, R5, 0x1, -R6 ;  /* 0x0000000105067824 */ /* 0x000fe200078e0a06 */
[----:B------:R-:W3:Y:S02]  /*0410*/  LDC R13, c[0x0][0x140] ;  /* 0x00005000ff0d7b82 */ /* 0x000ee40000000800 */
[----:B------:R-:W-:-:S02]  /*0420*/  LEA.HI R9, R9, R8, RZ, 0x3 ;  /* 0x0000000809097211 */ /* 0x000fc400078f18ff */
[----:B-----5:R-:W-:Y:S02]  /*0430*/  ISETP.NE.OR P0, PT, R0, RZ, !P0 ;  /* 0x000000ff0000720c */ /* 0x020fe40004705670 */
[--C-:B------:R-:W-:Y:S02]  /*0440*/  SHF.R.S32.HI R0, RZ, 0x3, R9.reuse ;  /* 0x00000003ff007819 */ /* 0x100fe40000011409 */
[----:B0-----:R-:W-:Y:S02]  /*0450*/  I2FP.F32.U32 R10, UR8 ;  /* 0x00000008000a7c45 */ /* 0x001fe40008201000 */
[----:B------:R-:W-:-:S03]  /*0460*/  SHF.R.S32.HI R9, RZ, 0x1f, R9 ;  /* 0x0000001fff097819 */ /* 0x000fc60000011409 */
[----:B------:R-:W-:Y:S01]  /*0470*/  FMUL R10, R10, UR4 ;  /* 0x000000040a0a7c20 */ /* 0x000fe20008400000 */
[----:B------:R-:W-:Y:S01]  /*0480*/  LEA.HI R9, R9, R0, RZ, 0x2 ;  /* 0x0000000009097211 */ /* 0x000fe200078f10ff */
[----:B------:R-:W-:Y:S02]  /*0490*/  ULDC UR4, c[0x0][0x154] ;  /* 0x0000550000047ab9 */ /* 0x000fe40000000800 */
[----:B------:R-:W-:Y:S01]  /*04a0*/  VOTEU.ALL UP0, P0 ;  /* 0x00000000003f7886 */ /* 0x000fe20000000000 */
[----:B------:R-:W-:Y:S01]  /*04b0*/  LOP3.LUT R9, R9, 0xfffffffc, RZ, 0xc0, !PT ;  /* 0xfffffffc09097812 */ /* 0x000fe200078ec0ff */
[----:B------:R-:W0:Y:S01]  /*04c0*/  F2I.U32.TRUNC.NTZ R10, R10 ;  /* 0x0000000a000a7305 */ /* 0x000e22000020f000 */
[----:B------:R-:W-:Y:S02]  /*04d0*/  VOTEU.ALL UP1, P0 ;  /* 0x00000000003f7886 */ /* 0x000fe40000020000 */
[----:B------:R-:W5:Y:S01]  /*04e0*/  @!UP0 S2UR UR7, SR_CgaCtaId ;  /* 0x00000000000789c3 */ /* 0x000f620000008800 */
[----:B------:R-:W-:Y:S01]  /*04f0*/  IMAD.IADD R9, R0, 0x1, -R9 ;  /* 0x0000000100097824 */ /* 0x000fe200078e0a09 */
[----:B------:R-:W-:Y:S01]  /*0500*/  SHF.R.S32.HI R0, RZ, 0x1f, R3 ;  /* 0x0000001fff007819 */ /* 0x000fe20000011403 */
[----:B------:R-:W-:Y:S01]  /*0510*/  @!UP0 UMOV UR6, 0x400 ;  /* 0x0000040000068882 */ /* 0x000fe20000000000 */
[----:B---3--:R-:W-:Y:S01]  /*0520*/  ISETP.EQ.U32.AND P2, PT, R13, 0x1, PT ;  /* 0x000000010d00780c */ /* 0x008fe20003f42070 */
[----:B------:R-:W-:Y:S01]  /*0530*/  IMAD R19, R6, 0x4, R9 ;  /* 0x0000000406137824 */ /* 0x000fe200078e0209 */
[----:B--2---:R-:W-:-:S02]  /*0540*/  I2FP.F32.U32 R12, R4 ;  /* 0x00000004000c7245 */ /* 0x004fc40000201000 */
[----:B------:R-:W2:Y:S01]  /*0550*/  LDC R9, c[0x0][0x148] ;  /* 0x00005200ff097b82 */ /* 0x000ea20000000800 */
[----:B------:R-:W-:Y:S02]  /*0560*/  LEA.HI R0, R0, R3, RZ, 0x2 ;  /* 0x0000000300007211 */ /* 0x000fe400078f10ff */
[----:B------:R-:W-:Y:S01]  /*0570*/  LEA.HI R6, R19, R19, RZ, 0x1 ;  /* 0x0000001313067211 */ /* 0x000fe200078f08ff */
[----:B0-----:R-:W-:Y:S02]  /*0580*/  IMAD.MOV R14, RZ, RZ, -R10 ;  /* 0x000000ffff0e7224 */ /* 0x001fe400078e0a0a */
[----:B------:R-:W-:Y:S01]  /*0590*/  FMUL R12, R12, UR4 ;  /* 0x000000040c0c7c20 */ /* 0x000fe20008400000 */
[----:B------:R-:W-:Y:S01]  /*05a0*/  LOP3.LUT R0, R0, 0xfffffffc, RZ, 0xc0, !PT ;  /* 0xfffffffc00007812 */ /* 0x000fe200078ec0ff */
[----:B------:R-:W-:Y:S01]  /*05b0*/  UMOV UR4, 0x20 ;  /* 0x0000002000047882 */ /* 0x000fe20000000000 */
[----:B------:R-:W-:Y:S01]  /*05c0*/  LOP3.LUT R10, R6, 0xfffffffe, RZ, 0xc0, !PT ;  /* 0xfffffffe060a7812 */ /* 0x000fe200078ec0ff */
[----:B-1----:R-:W-:Y:S01]  /*05d0*/  IMAD R6, R11, R14, UR8 ;  /* 0x000000080b067e24 */ /* 0x002fe2000f8e020e */
[----:B------:R-:W-:-:S04]  /*05e0*/  @!UP0 UIADD3 UR4, -UR4, 0x100000, URZ ;  /* 0x0010000004048890 */ /* 0x000fc8000fffe13f */
[----:B------:R-:W-:Y:S02]  /*05f0*/  @!UP0 USHF.L.U32 UR5, UR4, 0xb, URZ ;  /* 0x0000000b04058899 */ /* 0x000fe4000800063f */
[----:B------:R-:W-:Y:S01]  /*0600*/  @!UP0 USHF.L.U32 UR4, UR4, 0x1, URZ ;  /* 0x0000000104048899 */ /* 0x000fe2000800063f */
[----:B------:R-:W0:Y:S01]  /*0610*/  F2I.U32.TRUNC.NTZ R12, R12 ;  /* 0x0000000c000c7305 */ /* 0x000e22000020f000 */
[----:B------:R-:W-:Y:S02]  /*0620*/  IMAD.IADD R3, R3, 0x1, -R0 ;  /* 0x0000000103037824 */ /* 0x000fe400078e0a00 */
[C---:B------:R-:W-:Y:S02]  /*0630*/  IMAD.IADD R11, R19.reuse, 0x1, -R10 ;  /* 0x00000001130b7824 */ /* 0x040fe400078e0a0a */
[----:B------:R-:W-:Y:S01]  /*0640*/  IMAD.SHL.U32 R10, R19, 0x4, RZ ;  /* 0x00000004130a7824 */ /* 0x000fe200078e00ff */
[----:B-----5:R-:W-:Y:S01]  /*0650*/  @!UP0 ULEA UR6, UR7, UR6, 0x18 ;  /* 0x0000000607068291 */ /* 0x020fe2000f8ec03f */
[----:B------:R-:W-:Y:S01]  /*0660*/  ISETP.NE.AND P1, PT, R3, 0x3, PT ;  /* 0x000000030300780c */ /* 0x000fe20003f25270 */
[----:B------:R-:W-:Y:S01]  /*0670*/  VOTEU.ALL UP0, P0 ;  /* 0x00000000003f7886 */ /* 0x000fe20000000000 */
[----:B------:R-:W-:-:S02]  /*0680*/  ISETP.NE.AND P4, PT, R11, R6, PT ;  /* 0x000000060b00720c */ /* 0x000fc40003f85270 */
[----:B------:R-:W-:Y:S02]  /*0690*/  LOP3.LUT R19, R19, 0xc, R10, 0x78, !PT ;  /* 0x0000000c13137812 */ /* 0x000fe400078e780a */
[----:B------:R-:W-:Y:S01]  /*06a0*/  LOP3.LUT P0, RZ, R8, 0x7, RZ, 0xc0, !PT ;  /* 0x0000000708ff7812 */ /* 0x000fe2000780c0ff */
[C---:B------:R-:W-:Y:S01]  /*06b0*/  VIADD R8, R2.reuse, 0xffffffff ;  /* 0xffffffff02087836 */ /* 0x040fe20000000000 */
[----:B------:R-:W-:Y:S01]  /*06c0*/  ISETP.EQ.OR P1, PT, R3, RZ, !P1 ;  /* 0x000000ff0300720c */ /* 0x000fe20004f22670 */
[----:B0-----:R-:W-:Y:S01]  /*06d0*/  IMAD.MOV R23, RZ, RZ, -R12 ;  /* 0x000000ffff177224 */ /* 0x001fe200078e0a0c */
[----:B------:R-:W-:Y:S01]  /*06e0*/  ISETP.LT.U32.AND P0, PT, R19, 0x4, !P0 ;  /* 0x000000041300780c */ /* 0x000fe20004701070 */
[----:B------:R-:W0:Y:S02]  /*06f0*/  FENCE.VIEW.ASYNC.S ;  /* 0x00000000000073c6 */ /* 0x000e240000000000 */
[----:B0-----:R0:W1:Y:S01]  /*0700*/  @!UP0 SYNCS.EXCH.64 URZ, [UR6+0x60], UR4 ;  /* 0x00006004063f85b2 */ /* 0x0010620008000100 */
[----:B------:R-:W-:Y:S01]  /*0710*/  ISETP.EQ.AND P1, PT, R2, RZ, P1 ;  /* 0x000000ff0200720c */ /* 0x000fe20000f22270 */
[----:B--2---:R-:W-:Y:S01]  /*0720*/  IMAD R11, R9, R23, R4 ;  /* 0x00000017090b7224 */ /* 0x004fe200078e0204 */
[----:B------:R-:W-:-:S02]  /*0730*/  ISETP.GE.U32.AND P6, PT, R8, 0x2, PT ;  /* 0x000000020800780c */ /* 0x000fc40003fc6070 */
[----:B------:R-:W-:Y:S02]  /*0740*/  @P4 LEA.HI R0, R19, R19, RZ, 0x1 ;  /* 0x0000001313004211 */ /* 0x000fe400078f08ff */
[----:B------:R-:W-:Y:S02]  /*0750*/  SEL R18, RZ, 0x1, !P1 ;  /* 0x00000001ff127807 */ /* 0x000fe40004800000 */
[----:B------:R-:W-:Y:S02]  /*0760*/  @P4 SHF.R.S32.HI R0, RZ, 0x1, R0 ;  /* 0x00000001ff004819 */ /* 0x000fe40000011400 */
[----:B------:R-:W-:Y:S02]  /*0770*/  SEL R18, R18, 0x2, P6 ;  /* 0x0000000212127807 */ /* 0x000fe40003000000 */
[----:B------:R-:W-:Y:S02]  /*0780*/  @P4 ISETP.NE.AND P5, PT, R0, R11, PT ;  /* 0x0000000b0000420c */ /* 0x000fe40003fa5270 */
[----:B------:R-:W-:Y:S01]  /*0790*/  SEL R11, RZ, 0x1, !P0 ;  /* 0x00000001ff0b7807 */ /* 0x000fe20004000000 */
[----:B------:R0:W2:Y:S01]  /*07a0*/  @!UP1 SYNCS.EXCH.64 URZ, [UR6+0x68], UR4 ;  /* 0x00006804063f95b2 */ /* 0x0000a20008000100 */
[----:B------:R-:W-:Y:S01]  /*07b0*/  @P4 SEL R22, RZ, 0x1, P5 ;  /* 0x00000001ff164807 */ /* 0x000fe20002800000 */
[----:B------:R-:W-:Y:S01]  /*07c0*/  NOP ;  /* 0x0000000000007918 */ /* 0x000fe20000000000 */
[----:B------:R-:W-:-:S02]  /*07d0*/  LOP3.LUT R0, R95, 0x7f, RZ, 0xc0, !PT ;  /* 0x0000007f5f007812 */ /* 0x000fc400078ec0ff */
[----:B------:R-:W-:Y:S01]  /*07e0*/  LOP3.LUT R22, R22, R11, RZ, 0xc0, !PT ;  /* 0x0000000b16167212 */ /* 0x000fe200078ec0ff */
[----:B01----:R-:W-:Y:S06]  /*07f0*/  @!P2 BRA `(.L_x_3) ;  /* 0x000000000008a947 */ /* 0x003fec0003800000 */
[----:B--2-4-:R-:W-:Y:S01]  /*0800*/  UCGABAR_ARV ;  /* 0x00000000000079c7 */ /* 0x014fe20008000000 */
[----:B------:R-:W-:Y:S05]  /*0810*/  BRA `(.L_x_4) ;  /* 0x0000000000047947 */ /* 0x000fea0003800000 */
.L_x_3:
[----:B--2-4-:R-:W-:Y:S01]  /*0820*/  NOP ;  /* 0x0000000000007918 */ /* 0x014fe20000000000 */
.L_x_4:
[----:B------:R-:W0:Y:S01]  /*0830*/  LDC R2, c[0x0][0x65c] ;  /* 0x00019700ff027b82 */ /* 0x000e220000000800 */
[----:B------:R-:W-:Y:S02]  /*0840*/  IMAD.U32 R10, RZ, RZ, UR8 ;  /* 0x00000008ff0a7e24 */ /* 0x000fe4000f8e00ff */
[----:B------:R-:W-:Y:S01]  /*0850*/  IMAD.MOV.U32 R11, RZ, RZ, RZ ;  /* 0x000000ffff0b7224 */ /* 0x000fe200078e00ff */
[----:B0-----:R-:W-:-:S04]  /*0860*/  ISETP.NE.AND P1, PT, R2, 0x1, PT ;  /* 0x000000010200780c */ /* 0x001fc80003f25270 */
[----:B------:R-:W-:-:S09]  /*0870*/  P2R R5, PR, RZ, 0x2 ;  /* 0x00000002ff057803 */ /* 0x000fd20000000000 */
[----:B------:R-:W0:Y:S01]  /*0880*/  @P1 LDC R17, c[0x0][0x10] ;  /* 0x00000400ff111b82 */ /* 0x000e220000000800 */
[----:B------:R-:W-:Y:S02]  /*0890*/  @P1 IMAD.MOV.U32 R5, RZ, RZ, RZ ;  /* 0x000000ffff051224 */ /* 0x000fe400078e00ff */
[----:B------:R-:W-:-:S05]  /*08a0*/  @P1 IMAD.MOV.U32 R15, RZ, RZ, RZ ;  /* 0x000000ffff0f1224 */ /* 0x000fca00078e00ff */
[----:B------:R-:W1:Y:S01]  /*08b0*/  @!P1 LDC R13, c[0x0][0xc] ;  /* 0x00000300ff0d9b82 */ /* 0x000e620000000800 */
[----:B------:R-:W-:Y:S01]  /*08c0*/  ULDC UR4, c[0x0][0xc] ;  /* 0x0000030000047ab9 */ /* 0x000fe20000000800 */
[----:B------:R-:W-:Y:S01]  /*08d0*/  ULDC UR5, c[0x0][0x10] ;  /* 0x0000040000057ab9 */ /* 0x000fe20000000800 */
[----:B------:R-:W-:Y:S01]  /*08e0*/  ULDC UR6, c[0x0][0x14] ;  /* 0x0000050000067ab9 */ /* 0x000fe20000000800 */
[----:B------:R-:W-:-:S04]  /*08f0*/  UIMAD.WIDE.U32 UR4, UR4, UR5, URZ ;  /* 0x00000005040472a5 */ /* 0x000fc8000f8e003f */
[----:B------:R-:W-:Y:S02]  /*0900*/  UIMAD.WIDE.U32 UR36, UR4, UR6, URZ ;  /* 0x00000006042472a5 */ /* 0x000fe4000f8e003f */
[----:B------:R-:W-:-:S04]  /*0910*/  UIMAD UR42, UR5, UR6, URZ ;  /* 0x00000006052a72a4 */ /* 0x000fc8000f8e023f */
[----:B------:R-:W-:Y:S01]  /*0920*/  UIADD3 UR42, UR37, UR42, URZ ;  /* 0x0000002a252a7290 */ /* 0x000fe2000fffe03f */
[----:B0-----:R-:W-:-:S04]  /*0930*/  @P1 IMAD.WIDE.U32 R16, R17, UR8, R4 ;  /* 0x0000000811101c25 */ /* 0x001fc8000f8e0004 */
[----:B------:R-:W-:Y:S02]  /*0940*/  @P1 IMAD.IADD R17, R17, 0x1, R15 ;  /* 0x0000000111111824 */ /* 0x000fe400078e020f */
[----:B-1----:R-:W-:-:S04]  /*0950*/  @!P1 IMAD.WIDE.U32 R10, R4, R13, R10 ;  /* 0x0000000d040a9225 */ /* 0x002fc800078e000a */
[----:B------:R-:W-:Y:S02]  /*0960*/  @!P1 IMAD.MOV.U32 R16, RZ, RZ, R10 ;  /* 0x000000ffff109224 */ /* 0x000fe400078e000a */
[----:B------:R-:W-:Y:S01]  /*0970*/  @!P1 IMAD.MOV.U32 R17, RZ, RZ, R11 ;  /* 0x000000ffff119224 */ /* 0x000fe200078e000b */
[----:B------:R-:W-:Y:S06]  /*0980*/  @!P2 BRA `(.L_x_5) ;  /* 0x00000000000ca947 */ /* 0x000fec0003800000 */
[----:B------:R-:W-:Y:S01]  /*0990*/  UCGABAR_WAIT ;  /* 0x0000000000007dc7 */ /* 0x000fe20008000000 */
[----:B------:R-:W-:Y:S01]  /*09a0*/  CCTL.IVALL ;  /* 0x00000000ff00798f */ /* 0x000fe20002000000 */
[----:B------:R-:W-:Y:S05]  /*09b0*/  BRA `(.L_x_6) ;  /* 0x0000000000047947 */ /* 0x000fea0003800000 */
.L_x_5:
[----:B------:R-:W-:Y:S06]  /*09c0*/  BAR.SYNC.DEFER_BLOCKING 0x0 ;  /* 0x0000000000007b1d */ /* 0x000fec0000010000 */
.L_x_6:
[----:B------:R-:W-:Y:S05]  /*09d0*/  @!P3 BRA `(.L_x_7) ;  /* 0x0000005c00a8b947 */ /* 0x000fea0003800000 */
[----:B------:R-:W-:-:S13]  /*09e0*/  ISETP.GT.U32.AND P0, PT, R8, 0x1, PT ;  /* 0x000000010800780c */ /* 0x000fda0003f04070 */
[----:B------:R-:W-:Y:S05]  /*09f0*/  @P0 EXIT ;  /* 0x000000000000094d */ /* 0x000fea0003800000 */
[----:B------:R-:W-:Y:S01]  /*0a00*/  ULDC.64 UR4, c[0x0][0x650] ;  /* 0x0001940000047ab9 */ /* 0x000fe20000000a00 */
[----:B------:R-:W-:Y:S01]  /*0a10*/  PRMT R3, RZ, 0x7610, R3 ;  /* 0x00007610ff037816 */ /* 0x000fe20000000003 */
[----:B------:R-:W-:Y:S01]  /*0a20*/  IMAD.MOV.U32 R103, RZ, RZ, -0x1 ;  /* 0xffffffffff677424 */ /* 0x000fe200078e00ff */
[----:B------:R-:W-:Y:S01]  /*0a30*/  ISETP.GE.U32.AND P0, PT, R16, UR4, PT ;  /* 0x0000000410007c0c */ /* 0x000fe2000bf06070 */
[----:B------:R-:W-:Y:S02]  /*0a40*/  IMAD.MOV.U32 R100, RZ, RZ, -0x1 ;  /* 0xffffffffff647424 */ /* 0x000fe400078e00ff */
[----:B------:R-:W-:Y:S01]  /*0a50*/  IMAD.MOV.U32 R101, RZ, RZ, -0x1 ;  /* 0xffffffffff657424 */ /* 0x000fe200078e00ff */
[----:B------:R-:W-:-:S13]  /*0a60*/  ISETP.GE.U32.AND.EX P0, PT, R17, UR5, PT, P0 ;  /* 0x0000000511007c0c */ /* 0x000fda000bf06100 */
[----:B------:R-:W-:Y:S05]  /*0a70*/  @P0 BRA `(.L_x_8) ;  /* 0x0000000400280947 */ /* 0x000fea0003800000 */
[----:B------:R-:W0:Y:S01]  /*0a80*/  LDC.64 R24, c[0x0][0x628] ;  /* 0x00018a00ff187b82 */ /* 0x000e220000000a00 */
[----:B------:R-:W-:Y:S02]  /*0a90*/  IMAD.MOV.U32 R10, RZ, RZ, R16 ;  /* 0x000000ffff0a7224 */ /* 0x000fe400078e0010 */
[----:B------:R-:W-:-:S05]  /*0aa0*/  IMAD.MOV.U32 R11, RZ, RZ, R17 ;  /* 0x000000ffff0b7224 */ /* 0x000fca00078e0011 */
[----:B------:R-:W1:Y:S08]  /*0ab0*/  LDC R8, c[0x0][0x630] ;  /* 0x00018c00ff087b82 */ /* 0x000e700000000800 */
[----:B------:R-:W2:Y:S01]  /*0ac0*/  LDC.64 R26, c[0x0][0x620] ;  /* 0x00018800ff1a7b82 */ /* 0x000ea20000000a00 */
[----:B0-----:R-:W-:-:S04]  /*0ad0*/  ISETP.NE.U32.AND P0, PT, R24, RZ, PT ;  /* 0x000000ff1800720c */ /* 0x001fc80003f05070 */
[----:B------:R-:W-:-:S13]  /*0ae0*/  ISETP.NE.AND.EX P0, PT, R25, RZ, PT, P0 ;  /* 0x000000ff1900720c */ /* 0x000fda0003f05300 */
[----:B-12---:R-:W-:Y:S05]  /*0af0*/  @!P0 BRA `(.L_x_9) ;  /* 0x0000000000288947 */ /* 0x006fea0003800000 */
[----:B------:R-:W0:Y:S02]  /*0b00*/  LDC R3, c[0x0][0x634] ;  /* 0x00018d00ff037b82 */ /* 0x000e240000000800 */
[----:B0-----:R-:W-:-:S05]  /*0b10*/  IADD3 R3, P0, R16, R3, RZ ;  /* 0x0000000310037210 */ /* 0x001fca0007f1e0ff */
[----:B------:R-:W-:-:S04]  /*0b20*/  IMAD.X R21, RZ, RZ, R17, P0 ;  /* 0x000000ffff157224 */ /* 0x000fc800000e0611 */
[----:B------:R-:W-:-:S04]  /*0b30*/  IMAD.WIDE.U32 R10, R21, R24, RZ ;  /* 0x00000018150a7225 */ /* 0x000fc800078e00ff */
[----:B------:R-:W-:-:S04]  /*0b40*/  IMAD.WIDE.U32 R12, P0, R3, R25, R10 ;  /* 0x00000019030c7225 */ /* 0x000fc8000780000a */
[----:B------:R-:W-:-:S04]  /*0b50*/  IMAD.WIDE.U32 R10, R3, R24, RZ ;  /* 0x00000018030a7225 */ /* 0x000fc800078e00ff */
[----:B------:R-:W-:Y:S01]  /*0b60*/  IMAD.X R15, RZ, RZ, RZ, P0 ;  /* 0x000000ffff0f7224 */ /* 0x000fe200000e06ff */
[----:B------:R-:W-:Y:S01]  /*0b70*/  IADD3 RZ, P0, R11, R12, RZ ;  /* 0x0000000c0bff7210 */ /* 0x000fe20007f1e0ff */
[----:B------:R-:W-:-:S04]  /*0b80*/  IMAD.MOV.U32 R14, RZ, RZ, R13 ;  /* 0x000000ffff0e7224 */ /* 0x000fc800078e000d */
[----:B------:R-:W-:-:S08]  /*0b90*/  IMAD.WIDE.U32.X R10, R21, R25, R14, P0 ;  /* 0x00000019150a7225 */ /* 0x000fd000000e040e */
.L_x_9:
[----:B------:R-:W0:Y:S01]  /*0ba0*/  LDC.64 R30, c[0x0][0x640] ;  /* 0x00019000ff1e7b82 */ /* 0x000e220000000a00 */
[-CC-:B------:R-:W-:Y:S01]  /*0bb0*/  SHF.R.U64 R101, R10, R8.reuse, R11.reuse ;  /* 0x000000080a657219 */ /* 0x180fe2000000120b */
[----:B------:R-:W-:Y:S01]  /*0bc0*/  IMAD R29, R9, R23, R4 ;  /* 0x00000017091d7224 */ /* 0x000fe200078e0204 */
[----:B------:R-:W-:Y:S01]  /*0bd0*/  SHF.R.U32.HI R3, RZ, R8, R11 ;  /* 0x00000008ff037219 */ /* 0x000fe2000001160b */
[----:B------:R-:W-:Y:S01]  /*0be0*/  IMAD.MOV.U32 R23, RZ, RZ, 0x1 ;  /* 0x00000001ff177424 */ /* 0x000fe200078e00ff */
[----:B------:R-:W-:-:S03]  /*0bf0*/  IADD3 R5, P0, RZ, -R101, RZ ;  /* 0x80000065ff057210 */ /* 0x000fc60007f1e0ff */
[----:B------:R-:W1:Y:S02]  /*0c00*/  LDC R12, c[0x0][0x618] ;  /* 0x00018600ff0c7b82 */ /* 0x000e640000000800 */
[----:B------:R-:W-:Y:S02]  /*0c10*/  IMAD.X R3, RZ, RZ, ~R3, P0 ;  /* 0x000000ffff037224 */ /* 0x000fe400000e0e03 */
[----:B------:R-:W-:-:S04]  /*0c20*/  IMAD.WIDE.U32 R10, R5, R26, R16 ;  /* 0x0000001a050a7225 */ /* 0x000fc800078e0010 */
[----:B------:R-:W2:Y:S01]  /*0c30*/  LDC R20, c[0x0][0x608] ;  /* 0x00018200ff147b82 */ /* 0x000ea20000000800 */
[----:B------:R-:W-:Y:S02]  /*0c40*/  IMAD R8, R3, R26, RZ ;  /* 0x0000001a03087224 */ /* 0x000fe400078e02ff */
[----:B------:R-:W-:Y:S02]  /*0c50*/  IMAD.MOV.U32 R3, RZ, RZ, -0x1 ;  /* 0xffffffffff037424 */ /* 0x000fe400078e00ff */
[----:B------:R-:W-:-:S03]  /*0c60*/  IMAD R5, R5, R27, R8 ;  /* 0x0000001b05057224 */ /* 0x000fc600078e0208 */
[----:B------:R-:W3:Y:S01]  /*0c70*/  LDC R28, c[0x0][0x658] ;  /* 0x00019600ff1c7b82 */ /* 0x000ee20000000800 */
[----:B------:R-:W-:Y:S01]  /*0c80*/  IMAD.IADD R5, R11, 0x1, R5 ;  /* 0x000000010b057824 */ /* 0x000fe200078e0205 */
[----:B0-----:R-:W-:-:S04]  /*0c90*/  ISETP.NE.U32.AND P0, PT, R30, RZ, PT ;  /* 0x000000ff1e00720c */ /* 0x001fc80003f05070 */
[----:B------:R-:W-:Y:S02]  /*0ca0*/  ISETP.NE.AND.EX P0, PT, R31, RZ, PT, P0 ;  /* 0x000000ff1f00720c */ /* 0x000fe40003f05300 */
[----:B------:R-:W0:Y:S01]  /*0cb0*/  LDC R24, c[0x0][0x600] ;  /* 0x00018000ff187b82 */ /* 0x000e220000000800 */
[-CC-:B-1----:R-:W-:Y:S02]  /*0cc0*/  SHF.R.U64 R14, R10, R12.reuse, R5.reuse ;  /* 0x0000000c0a0e7219 */ /* 0x182fe40000001205 */
[----:B------:R-:W-:-:S05]  /*0cd0*/  SHF.R.U32.HI R5, RZ, R12, R5 ;  /* 0x0000000cff057219 */ /* 0x000fca0000011605 */
[----:B------:R-:W1:Y:S01]  /*0ce0*/  LDC R15, c[0x0][0x648] ;  /* 0x00019200ff0f7b82 */ /* 0x000e620000000800 */
[-CC-:B--2---:R-:W-:Y:S02]  /*0cf0*/  SHF.R.U64 R27, R14, R20.reuse, R5.reuse ;  /* 0x000000140e1b7219 */ /* 0x184fe40000001205 */
[----:B------:R-:W-:-:S05]  /*0d00*/  SHF.R.U32.HI R5, RZ, R20, R5 ;  /* 0x00000014ff057219 */ /* 0x000fca0000011605 */
[----:B------:R-:W2:Y:S01]  /*0d10*/  LDC R21, c[0x0][0x638] ;  /* 0x00018e00ff157b82 */ /* 0x000ea20000000800 */
[-CC-:B---3--:R-:W-:Y:S02]  /*0d20*/  SHF.R.U64 R20, R27, R28.reuse, R5.reuse ;  /* 0x0000001c1b147219 */ /* 0x188fe40000001205 */
[-C--:B------:R-:W-:Y:S02]  /*0d30*/  SHF.L.U32 R3, R3, R28.reuse, RZ ;  /* 0x0000001c03037219 */ /* 0x080fe400000006ff */
[----:B------:R-:W-:Y:S01]  /*0d40*/  SHF.R.U32.HI R5, RZ, R28, R5 ;  /* 0x0000001cff057219 */ /* 0x000fe20000011605 */
[----:B------:R-:W-:Y:S01]  /*0d50*/  IMAD.MOV.U32 R4, RZ, RZ, R20 ;  /* 0x000000ffff047224 */ /* 0x000fe200078e0014 */
[----:B------:R-:W-:Y:S01]  /*0d60*/  LOP3.LUT R12, RZ, R3, RZ, 0x33, !PT ;  /* 0x00000003ff0c7212 */ /* 0x000fe200078e33ff */
[----:B------:R-:W3:Y:S01]  /*0d70*/  LDC R25, c[0x0][0x610] ;  /* 0x00018400ff197b82 */ /* 0x000ee20000000800 */
[----:B------:R-:W-:Y:S05]  /*0d80*/  @!P0 BRA `(.L_x_10) ;  /* 0x0000000000288947 */ /* 0x000fea0003800000 */
[----:B------:R-:W4:Y:S02]  /*0d90*/  LDC R3, c[0x0][0x64c] ;  /* 0x00019300ff037b82 */ /* 0x000f240000000800 */
[----:B----4-:R-:W-:-:S05]  /*0da0*/  IADD3 R3, P0, R20, R3, RZ ;  /* 0x0000000314037210 */ /* 0x010fca0007f1e0ff */
        /* <DEDUP_REMOVED lines=8> */
.L_x_10:
[----:B-1----:R-:W-:Y:S01]  /*0e30*/  SHF.R.U64 R4, R4, R15, R5 ;  /* 0x0000000f04047219 */ /* 0x002fe20000001205 */
[----:B0-----:R-:W-:Y:S01]  /*0e40*/  VIADD R5, R24, 0xffffffff ;  /* 0xffffffff18057836 */ /* 0x001fe20000000000 */
[----:B------:R-:W-:Y:S02]  /*0e50*/  SHF.L.U32 R3, R23, R28, RZ ;  /* 0x0000001c17037219 */ /* 0x000fe400000006ff */
[----:B------:R-:W-:Y:S01]  /*0e60*/  LOP3.LUT R12, R27, R12, RZ, 0xc0, !PT ;  /* 0x0000000c1b0c7212 */ /* 0x000fe200078ec0ff */
[----:B------:R-:W-:Y:S01]  /*0e70*/  IMAD.MOV R8, RZ, RZ, -R4 ;  /* 0x000000ffff087224 */ /* 0x000fe200078e0a04 */
[----:B------:R-:W-:Y:S02]  /*0e80*/  SEL R6, R6, R29, !P1 ;  /* 0x0000001d06067207 */ /* 0x000fe40004800000 */
[----:B------:R-:W-:Y:S01]  /*0e90*/  LOP3.LUT R5, R14, R5, RZ, 0xc0, !PT ;  /* 0x000000050e057212 */ /* 0x000fe200078ec0ff */
[----:B------:R-:W-:Y:S02]  /*0ea0*/  IMAD R9, R3, R4, R12 ;  /* 0x0000000403097224 */ /* 0x000fe400078e020c */
[----:B--2---:R-:W-:-:S02]  /*0eb0*/  IMAD R3, R8, R21, R20 ;  /* 0x0000001508037224 */ /* 0x004fc400078e0214 */
[----:B---3--:R-:W-:Y:S02]  /*0ec0*/  IMAD R6, R9, R25, R6 ;  /* 0x0000001909067224 */ /* 0x008fe400078e0206 */
[----:B------:R-:W-:Y:S02]  /*0ed0*/  IMAD R103, R3, R24, R5 ;  /* 0x0000001803677224 */ /* 0x000fe400078e0205 */
[----:B------:R-:W-:-:S03]  /*0ee0*/  IMAD.MOV.U32 R4, RZ, RZ, 0x1 ;  /* 0x00000001ff047424 */ /* 0x000fc600078e00ff */
[----:B------:R-:W-:Y:S02]  /*0ef0*/  SEL R100, R103, R6, !P1 ;  /* 0x0000000667647207 */ /* 0x000fe40004800000 */
[----:B------:R-:W-:Y:S02]  /*0f00*/  PRMT R3, R4, 0x7610, R3 ;  /* 0x0000761004037816 */ /* 0x000fe40000000003 */
[----:B------:R-:W-:-:S07]  /*0f10*/  SEL R103, R6, R103, !P1 ;  /* 0x0000006706677207 */ /* 0x000fce0004800000 */
.L_x_8:
[----:B------:R-:W-:-:S08]  /*0f20*/  NOP ;  /* 0x0000000000007918 */ /* 0x000fd00000000000 */
[----:B------:R-:W0:Y:S02]  /*0f30*/  USETMAXREG.TRY_ALLOC.CTAPOOL UP0, 0xe8 ;  /* 0x000000e8000079c8 */ /* 0x000e240008000600 */
[----:B0-----:R-:W-:-:S13]  /*0f40*/  PLOP3.LUT P0, PT, PT, PT, UP0, 0x80, 0x0 ;  /* 0x000000000000781c */ /* 0x001fda0003f0f008 */
[----:B------:R-:W-:Y:S05]  /*0f50*/  @!P0 BRA `(.L_x_8) ;  /* 0xfffffffc00f08947 */ /* 0x000fea000383ffff */
[----:B------:R-:W-:Y:S01]  /*0f60*/  ULDC.64 UR4, c[0x0][0x598] ;  /* 0x0001660000047ab9 */ /* 0x000fe20000000a00 */
[----:B------:R-:W-:Y:S01]  /*0f70*/  ULDC.64 UR38, c[0x0][0x208] ;  /* 0x0000820000267ab9 */ /* 0x000fe20000000a00 */
[----:B------:R-:W-:-:S04]  /*0f80*/  ISETP.NE.U32.AND P0, PT, RZ, UR4, PT ;  /* 0x00000004ff007c0c */ /* 0x000fc8000bf05070 */
[----:B------:R-:W-:-:S13]  /*0f90*/  ISETP.NE.AND.EX P0, PT, RZ, UR5, PT, P0 ;  /* 0x00000005ff007c0c */ /* 0x000fda000bf05300 */
[----:B------:R-:W-:Y:S05]  /*0fa0*/  @!P0 BRA `(.L_x_11) ;  /* 0x00000000001c8947 */ /* 0x000fea0003800000 */
[----:B------:R-:W0:Y:S02]  /*0fb0*/  LDC.64 R4, c[0x0][0x598] ;  /* 0x00016600ff047b82 */ /* 0x000e240000000a00 */
[----:B0-----:R-:W2:Y:S02]  /*0fc0*/  LDG.E.64 R4, desc[UR38][R4.64] ;  /* 0x0000002604047981 */ /* 0x001ea4000c1e1b00 */
[----:B--2---:R-:W-:-:S04]  /*0fd0*/  ISETP.NE.U32.AND P0, PT, R4, RZ, PT ;  /* 0x000000ff0400720c */ /* 0x004fc80003f05070 */
[----:B------:R-:W-:-:S13]  /*0fe0*/  ISETP.NE.AND.EX P0, PT, R5, RZ, PT, P0 ;  /* 0x000000ff0500720c */ /* 0x000fda0003f05300 */
[----:B------:R-:W-:Y:S05]  /*0ff0*/  @!P0 BRA `(.L_x_11) ;  /* 0x0000000000088947 */ /* 0x000fea0003800000 */
[----:B------:R0:W5:Y:S01]  /*1000*/  LD.E R23, desc[UR38][R4.64] ;  /* 0x0000002604177980 */ /* 0x000162000c101900 */
[----:B------:R-:W-:Y:S05]  /*1010*/  BRA `(.L_x_12) ;  /* 0x0000000000247947 */ /* 0x000fea0003800000 */
.L_x_11:
[----:B------:R-:W-:Y:S02]  /*1020*/  ULDC.64 UR4, c[0x0][0x588] ;  /* 0x0001620000047ab9 */ /* 0x000fe40000000a00 */
[----:B------:R-:W-:-:S04]  /*1030*/  ISETP.NE.U32.AND P0, PT, RZ, UR4, PT ;  /* 0x00000004ff007c0c */ /* 0x000fc8000bf05070 */
[----:B------:R-:W-:-:S13]  /*1040*/  ISETP.NE.AND.EX P0, PT, RZ, UR5, PT, P0 ;  /* 0x00000005ff007c0c */ /* 0x000fda000bf05300 */
[----:B------:R-:W-:Y:S05]  /*1050*/  @!P0 BRA `(.L_x_13) ;  /* 0x00000000000c8947 */ /* 0x000fea0003800000 */
[----:B------:R-:W0:Y:S02]  /*1060*/  LDC.64 R4, c[0x0][0x588] ;  /* 0x00016200ff047b82 */ /* 0x000e240000000a00 */
[----:B0-----:R1:W5:Y:S01]  /*1070*/  LDG.E R23, desc[UR38][R4.64] ;  /* 0x0000002604177981 */ /* 0x001362000c1e1900 */
[----:B------:R-:W-:Y:S05]  /*1080*/  BRA `(.L_x_12) ;  /* 0x0000000000087947 */ /* 0x000fea0003800000 */
.L_x_13:
[----:B------:R-:W-:Y:S02]  /*1090*/  ULDC UR4, c[0x0][0x580] ;  /* 0x0001600000047ab9 */ /* 0x000fe40000000800 */
[----:B------:R-:W-:-:S07]  /*10a0*/  IMAD.U32 R23, RZ, RZ, UR4 ;  /* 0x00000004ff177e24 */ /* 0x000fce000f8e00ff */
.L_x_12:
[----:B------:R-:W-:Y:S02]  /*10b0*/  ULDC.64 UR4, c[0x0][0x5a0] ;  /* 0x0001680000047ab9 */ /* 0x000fe40000000a00 */
[----:B------:R-:W-:-:S04]  /*10c0*/  ISETP.NE.U32.AND P0, PT, RZ, UR4, PT ;  /* 0x00000004ff007c0c */ /* 0x000fc8000bf05070 */
[----:B------:R-:W-:-:S13]  /*10d0*/  ISETP.NE.AND.EX P0, PT, RZ, UR5, PT, P0 ;  /* 0x00000005ff007c0c */ /* 0x000fda000bf05300 */
[----:B------:R-:W-:Y:S05]  /*10e0*/  @!P0 BRA `(.L_x_14) ;  /* 0x00000000001c8947 */ /* 0x000fea0003800000 */
[----:B01----:R-:W0:Y:S02]  /*10f0*/  LDC.64 R4, c[0x0][0x5a0] ;  /* 0x00016800ff047b82 */ /* 0x003e240000000a00 */
[----:B0-----:R-:W2:Y:S02]  /*1100*/  LDG.E.64 R4, desc[UR38][R4.64] ;  /* 0x0000002604047981 */ /* 0x001ea4000c1e1b00 */
[----:B--2---:R-:W-:-:S04]  /*1110*/  ISETP.NE.U32.AND P0, PT, R4, RZ, PT ;  /* 0x000000ff0400720c */ /* 0x004fc80003f05070 */
[----:B------:R-:W-:-:S13]  /*1120*/  ISETP.NE.AND.EX P0, PT, R5, RZ, PT, P0 ;  /* 0x000000ff0500720c */ /* 0x000fda0003f05300 */
[----:B------:R-:W-:Y:S05]  /*1130*/  @!P0 BRA `(.L_x_14) ;  /* 0x0000000000088947 */ /* 0x000fea0003800000 */
[----:B------:R0:W5:Y:S01]  /*1140*/  LD.E R90, desc[UR38][R4.64] ;  /* 0x00000026045a7980 */ /* 0x000162000c101900 */
[----:B------:R-:W-:Y:S05]  /*1150*/  BRA `(.L_x_15) ;  /* 0x0000000000247947 */ /* 0x000fea0003800000 */
.L_x_14:
[----:B------:R-:W-:Y:S02]  /*1160*/  ULDC.64 UR4, c[0x0][0x590] ;  /* 0x0001640000047ab9 */ /* 0x000fe40000000a00 */
[----:B------:R-:W-:-:S04]  /*1170*/  ISETP.NE.U32.AND P0, PT, RZ, UR4, PT ;  /* 0x00000004ff007c0c */ /* 0x000fc8000bf05070 */
[----:B------:R-:W-:-:S13]  /*1180*/  ISETP.NE.AND.EX P0, PT, RZ, UR5, PT, P0 ;  /* 0x00000005ff007c0c */ /* 0x000fda000bf05300 */
[----:B------:R-:W-:Y:S05]  /*1190*/  @!P0 BRA `(.L_x_16) ;  /* 0x00000000000c8947 */ /* 0x000fea0003800000 */
[----:B------:R-:W2:Y:S02]  /*11a0*/  LDC.64 R90, c[0x0][0x590] ;  /* 0x00016400ff5a7b82 */ /* 0x000ea40000000a00 */
[----:B--2---:R2:W5:Y:S01]  /*11b0*/  LDG.E R90, desc[UR38][R90.64] ;  /* 0x000000265a5a7981 */ /* 0x004562000c1e1900 */
[----:B------:R-:W-:Y:S05]  /*11c0*/  BRA `(.L_x_15) ;  /* 0x0000000000087947 */ /* 0x000fea0003800000 */
.L_x_16:
[----:B------:R-:W-:Y:S02]  /*11d0*/  ULDC UR4, c[0x0][0x584] ;  /* 0x0001610000047ab9 */ /* 0x000fe40000000800 */
[----:B------:R-:W-:-:S07]  /*11e0*/  IMAD.U32 R90, RZ, RZ, UR4 ;  /* 0x00000004ff5a7e24 */ /* 0x000fce000f8e00ff */
.L_x_15:
[----:B------:R-:W-:-:S13]  /*11f0*/  LOP3.LUT P0, RZ, R3, 0xff, RZ, 0xc0, !PT ;  /* 0x000000ff03ff7812 */ /* 0x000fda000780c0ff */
[----:B------:R-:W-:Y:S05]  /*1200*/  @!P0 EXIT ;  /* 0x000000000000894d */ /* 0x000fea0003800000 */
[----:B------:R-:W3:Y:S01]  /*1210*/  LDC R93, c[0x0][0x658] ;  /* 0x00019600ff5d7b82 */ /* 0x000ee20000000800 */
[----:B------:R-:W-:Y:S01]  /*1220*/  LOP3.LUT R7, R7, 0x1, RZ, 0xc0, !PT ;  /* 0x0000000107077812 */ /* 0x000fe200078ec0ff */
[----:B------:R-:W-:Y:S01]  /*1230*/  ULDC.64 UR6, c[0x0][0x288] ;  /* 0x0000a20000067ab9 */ /* 0x000fe20000000a00 */
[----:B------:R-:W-:Y:S01]  /*1240*/  SHF.R.U32.HI R3, RZ, 0x2, R95 ;  /* 0x00000002ff037819 */ /* 0x000fe2000001165f */
[----:B------:R-:W-:Y:S01]  /*1250*/  UIADD3 UR4, UR7, 0x3f, URZ ;  /* 0x0000003f07047890 */ /* 0x000fe2000fffe03f */
[----:B------:R-:W-:Y:S01]  /*1260*/  SHF.R.U32.HI R0, RZ, 0x1, R0 ;  /* 0x00000001ff007819 */ /* 0x000fe20000011600 */
[----:B------:R-:W-:Y:S01]  /*1270*/  IMAD.SHL.U32 R88, R7, 0x40, RZ ;  /* 0x0000004007587824 */ /* 0x000fe200078e00ff */
[----:B------:R-:W-:Y:S01]  /*1280*/  LOP3.LUT R3, R3, 0x7, RZ, 0xc0, !PT ;  /* 0x0000000703037812 */ /* 0x000fe200078ec0ff */
[----:B------:R-:W4:Y:S01]  /*1290*/  LDC.64 R8, c[0x0][0x5c8] ;  /* 0x00017200ff087b82 */ /* 0x000f220000000a00 */
[----:B------:R-:W-:Y:S01]  /*12a0*/  USHF.R.S32.HI UR5, URZ, 0x1f, UR4 ;  /* 0x0000001f3f057899 */ /* 0x000fe20008011404 */
[----:B------:R-:W-:Y:S01]  /*12b0*/  LOP3.LUT R0, R0, 0x30, RZ, 0xc0, !PT ;  /* 0x0000003000007812 */ /* 0x000fe200078ec0ff */
[----:B------:R-:W-:Y:S01]  /*12c0*/  IMAD.MOV.U32 R6, RZ, RZ, 0x1 ;  /* 0x00000001ff067424 */ /* 0x000fe200078e00ff */
[--C-:B------:R-:W-:Y:S01]  /*12d0*/  LOP3.LUT R88, R88, 0x40, R3.reuse, 0xe2, !PT ;  /* 0x0000004058587812 */ /* 0x100fe200078ee203 */
[----:B------:R-:W-:Y:S01]  /*12e0*/  ULEA.HI UR5, UR5, UR4, URZ, 0x6 ;  /* 0x0000000405057291 */ /* 0x000fe2000f8f303f */
[-C--:B01----:R-:W-:Y:S01]  /*12f0*/  IADD3 R4, RZ, -R0.reuse, -R3 ;  /* 0x80000000ff047210 */ /* 0x083fe20007ffe803 */
[----:B------:R-:W-:Y:S01]  /*1300*/  IMAD.U32 R5, RZ, RZ, UR6 ;  /* 0x00000006ff057e24 */ /* 0x000fe2000f8e00ff */
[----:B------:R-:W0:Y:S01]  /*1310*/  LDC R97, c[0x0][0x600] ;  /* 0x00018000ff617b82 */ /* 0x000e220000000800 */
[----:B------:R-:W-:Y:S01]  /*1320*/  LOP3.LUT R88, R88, R0, RZ, 0xfc, !PT ;  /* 0x0000000058587212 */ /* 0x000fe200078efcff */
[----:B------:R-:W-:Y:S01]  /*1330*/  IMAD.MOV.U32 R0, RZ, RZ, -0x1 ;  /* 0xffffffffff007424 */ /* 0x000fe200078e00ff */
[----:B------:R-:W-:Y:S01]  /*1340*/  USHF.R.S32.HI UR43, URZ, 0x6, UR5 ;  /* 0x000000063f2b7899 */ /* 0x000fe20008011405 */
[----:B------:R-:W-:Y:S01]  /*1350*/  LOP3.LUT R94, R95, 0x3, RZ, 0xc0, !PT ;  /* 0x000000035f5e7812 */ /* 0x000fe200078ec0ff */
[----:B------:R-:W-:Y:S01]  /*1360*/  IMAD R4, R7, -0x40, R4 ;  /* 0xffffffc007047824 */ /* 0x000fe200078e0204 */
[C---:B------:R-:W-:Y:S01]  /*1370*/  LOP3.LUT R96, R95.reuse, 0x80, RZ, 0xc0, !PT ;  /* 0x000000805f607812 */ /* 0x040fe200078ec0ff */
[----:B------:R-:W-:Y:S01]  /*1380*/  UISETP.LT.AND UP0, UPT, UR43, 0x1, UPT ;  /* 0x000000012b00788c */ /* 0x000fe2000bf01270 */
[-C--:B---3--:R-:W-:Y:S01]  /*1390*/  SHF.L.U32 R0, R0, R93.reuse, RZ ;  /* 0x0000005d00007219 */ /* 0x088fe200000006ff */
[----:B------:R-:W-:Y:S01]  /*13a0*/  ULDC UR4, c[0x0][0x284] ;  /* 0x0000a10000047ab9 */ /* 0x000fe20000000800 */
[----:B------:R-:W-:Y:S01]  /*13b0*/  IMAD R94, R94, -0x2, R5 ;  /* 0xfffffffe5e5e7824 */ /* 0x000fe200078e0205 */
[----:B------:R-:W-:Y:S01]  /*13c0*/  USEL UR44, UR43, 0x1, UP0 ;  /* 0x000000012b2c7887 */ /* 0x000fe20008000000 */
[----:B------:R-:W-:Y:S01]  /*13d0*/  SHF.L.U32 R93, R6, R93, RZ ;  /* 0x0000005d065d7219 */ /* 0x000fe200000006ff */
[----:B------:R-:W-:Y:S01]  /*13e0*/  IMAD.SHL.U32 R95, R95, 0x2, RZ ;  /* 0x000000025f5f7824 */ /* 0x000fe200078e00ff */
[----:B------:R-:W-:Y:S01]  /*13f0*/  LOP3.LUT R102, R18, 0x1, RZ, 0xfc, !PT ;  /* 0x0000000112667812 */ /* 0x000fe200078efcff */
[----:B------:R-:W-:Y:S01]  /*1400*/  VIADD R99, R4, UR4 ;  /* 0x0000000404637c36 */ /* 0x000fe20008000000 */
[C---:B----4-:R-:W-:Y:S01]  /*1410*/  SHF.L.U64.HI R92, R8.reuse, 0x3, R9 ;  /* 0x00000003085c7819 */ /* 0x050fe20000010209 */
[----:B--2---:R-:W-:Y:S01]  /*1420*/  IMAD.SHL.U32 R91, R8, 0x8, RZ ;  /* 0x00000008085b7824 */ /* 0x004fe200078e00ff */
[----:B------:R-:W-:Y:S01]  /*1430*/  SHF.R.U32.HI R96, RZ, 0x7, R96 ;  /* 0x00000007ff607819 */ /* 0x000fe20000011660 */
[----:B------:R-:W-:Y:S01]  /*1440*/  IMAD.MOV.U32 R89, RZ, RZ, RZ ;  /* 0x000000ffff597224 */ /* 0x000fe200078e00ff */
[----:B------:R-:W-:Y:S01]  /*1450*/  LOP3.LUT R98, RZ, R0, RZ, 0x33, !PT ;  /* 0x00000000ff627212 */ /* 0x000fe200078e33ff */
[----:B------:R-:W-:Y:S01]  /*1460*/  UIADD3 UR44, UR43, -UR44, URZ ;  /* 0x8000002c2b2c7290 */ /* 0x000fe2000fffe03f */
[----:B------:R-:W-:Y:S01]  /*1470*/  UMOV UR40, URZ ;  /* 0x0000003f00287c82 */ /* 0x000fe20008000000 */
[----:B0-----:R-:W-:Y:S01]  /*1480*/  VIADD R97, R97, 0xffffffff ;  /* 0xffffffff61617836 */ /* 0x001fe20000000000 */
[----:B------:R-:W-:-:S09]  /*1490*/  UMOV UR41, URZ ;  /* 0x0000003f00297c82 */ /* 0x000fd20008000000 */
.L_x_162:
[----:B0-----:R-:W0:Y:S01]  /*14a0*/  SHFL.IDX PT, R0, R96, RZ, 0x1f ;  /* 0x00001fff60007589 */ /* 0x001e2200000e0000 */
[----:B-1----:R-:W1:Y:S01]  /*14b0*/  S2UR UR7, SR_CgaCtaId ;  /* 0x00000000000779c3 */ /* 0x002e620000008800 */
[----:B------:R-:W-:Y:S01]  /*14c0*/  UMOV UR6, 0x400 ;  /* 0x0000040000067882 */ /* 0x000fe20000000000 */
[----:B0-----:R-:W-:Y:S01]  /*14d0*/  R2UR UR4, R0 ;  /* 0x00000000000472ca */ /* 0x001fe200000e0000 */
[----:B-1----:R-:W-:-:S12]  /*14e0*/  ULEA UR6, UR7, UR6, 0x18 ;  /* 0x0000000607067291 */ /* 0x002fd8000f8ec03f */
[----:B------:R-:W-:-:S04]  /*14f0*/  ULEA.HI UR5, UR4, UR4, URZ, 0x1 ;  /* 0x0000000404057291 */ /* 0x000fc8000f8f083f */
[----:B------:R-:W-:-:S04]  /*1500*/  ULOP3.LUT UR5, UR5, 0x7fffe, URZ, 0xc0, !UPT ;  /* 0x0007fffe05057892 */ /* 0x000fc8000f8ec03f */
[----:B------:R-:W-:-:S03]  /*1510*/  UIADD3 UR5, UR4, -UR5, URZ ;  /* 0x8000000504057290 */ /* 0x000fc6000fffe03f */
[----:B------:R-:W-:Y:S01]  /*1520*/  ULDC UR4, c[0x0][0x28c] ;  /* 0x0000a30000047ab9 */ /* 0x000fe20000000800 */
[----:B------:R-:W-:Y:S01]  /*1530*/  ULEA UR5, UR5, UR6, 0xd ;  /* 0x0000000605057291 */ /* 0x000fe2000f8e683f */
[----:B------:R-:W-:-:S03]  /*1540*/  ISETP.LT.AND P0, PT, RZ, UR4, PT ;  /* 0x00000004ff007c0c */ /* 0x000fc6000bf01270 */
[----:B------:R-:W-:-:S04]  /*1550*/  UIADD3 UR5, UR5, 0x100, URZ ;  /* 0x0000010005057890 */ /* 0x000fc8000fffe03f */
[----:B------:R-:W-:-:S04]  /*1560*/  USHF.R.U32.HI UR5, URZ, 0x4, UR5 ;  /* 0x000000043f057899 */ /* 0x000fc80008011605 */
[----:B------:R-:W-:-:S04]  /*1570*/  ULOP3.LUT UR5, UR5, 0x3fff, URZ, 0xc0, !UPT ;  /* 0x00003fff05057892 */ /* 0x000fc8000f8ec03f */
[----:B------:R-:W-:Y:S01]  /*1580*/  ULOP3.LUT UR45, UR5, 0x10000, URZ, 0xfc, !UPT ;  /* 0x00010000052d7892 */ /* 0x000fe2000f8efc3f */
[----:B--2345:R-:W-:Y:S11]  /*1590*/  @P0 BRA `(.L_x_17) ;  /* 0x0000000000400947 */ /* 0x03cff60003800000 */
[----:B------:R-:W-:Y:S01]  /*15a0*/  MOV R0, 0x0 ;  /* 0x0000000000007802 */ /* 0x000fe20000000f00 */
[----:B------:R-:W-:Y:S01]  /*15b0*/  ULDC.64 UR4, c[0x4][0x68] ;  /* 0x01001a0000047ab9 */ /* 0x000fe20000000a00 */
[----:B------:R-:W-:Y:S01]  /*15c0*/  ULDC.64 UR6, c[0x4][0x8] ;  /* 0x0100020000067ab9 */ /* 0x000fe20000000a00 */
[----:B------:R-:W-:Y:S01]  /*15d0*/  IMAD.U32 R4, RZ, RZ, UR4 ;  /* 0x00000004ff047e24 */ /* 0x000fe2000f8e00ff */
[----:B------:R0:W1:Y:S01]  /*15e0*/  LDC.64 R14, c[0x4][R0] ;  /* 0x01000000000e7b82 */ /* 0x0000620000000a00 */
[----:B------:R-:W-:Y:S01]  /*15f0*/  IMAD.U32 R5, RZ, RZ, UR5 ;  /* 0x00000005ff057e24 */ /* 0x000fe2000f8e00ff */
[----:B------:R-:W-:Y:S01]  /*1600*/  ULDC.64 UR4, c[0x4][0x70] ;  /* 0x01001c0000047ab9 */ /* 0x000fe20000000a00 */
[----:B------:R-:W-:Y:S02]  /*1610*/  IMAD.U32 R10, RZ, RZ, UR6 ;  /* 0x00000006ff0a7e24 */ /* 0x000fe4000f8e00ff */
[----:B------:R-:W-:Y:S02]  /*1620*/  IMAD.U32 R6, RZ, RZ, UR4 ;  /* 0x00000004ff067e24 */ /* 0x000fe4000f8e00ff */
[----:B------:R-:W-:-:S02]  /*1630*/  IMAD.U32 R7, RZ, RZ, UR5 ;  /* 0x00000005ff077e24 */ /* 0x000fc4000f8e00ff */
[----:B------:R-:W-:Y:S02]  /*1640*/  IMAD.U32 R11, RZ, RZ, UR7 ;  /* 0x00000007ff0b7e24 */ /* 0x000fe4000f8e00ff */
[----:B------:R-:W-:Y:S02]  /*1650*/  IMAD.MOV.U32 R8, RZ, RZ, 0x1e1 ;  /* 0x000001e1ff087424 */ /* 0x000fe400078e00ff */
[----:B------:R-:W-:Y:S02]  /*1660*/  IMAD.MOV.U32 R12, RZ, RZ, 0x1 ;  /* 0x00000001ff0c7424 */ /* 0x000fe400078e00ff */
[----:B0-----:R-:W-:-:S07]  /*1670*/  IMAD.MOV.U32 R13, RZ, RZ, RZ ;  /* 0x000000ffff0d7224 */ /* 0x001fce00078e00ff */
[----:B------:R-:W-:-:S07]  /*1680*/  LEPC R20, `(.L_x_17) ;  /* 0x000000001014794e */ /* 0x000fce0000000000 */
[----:B-1---5:R-:W-:Y:S05]  /*1690*/  CALL.ABS.NOINC R14 ;  /* 0x000000000e007343 */ /* 0x022fea0003c00000 */
.L_x_17:
[----:B------:R-:W-:-:S13]  /*16a0*/  ISETP.NE.AND P0, PT, R102, 0x3, PT ;  /* 0x000000036600780c */ /* 0x000fda0003f05270 */
[----:B------:R-:W-:Y:S05]  /*16b0*/  @!P0 BRA `(.L_x_18) ;  /* 0x0000000000048947 */ /* 0x000fea0003800000 */
[----:B------:R-:W-:Y:S01]  /*16c0*/  BPT.TRAP 0x1 ;  /* 0x000000040000795c */ /* 0x000fe20000300000 */
.L_x_18:
[----:B------:R-:W0:Y:S01]  /*16d0*/  S2UR UR5, SR_CgaCtaId ;  /* 0x00000000000579c3 */ /* 0x000e220000008800 */
[----:B------:R-:W-:Y:S01]  /*16e0*/  UMOV UR4, 0x400 ;  /* 0x0000040000047882 */ /* 0x000fe20000000000 */
[----:B------:R-:W-:Y:S02]  /*16f0*/  IMAD.U32 R0, RZ, RZ, UR40 ;  /* 0x00000028ff007e24 */ /* 0x000fe4000f8e00ff */
[----:B------:R-:W-:-:S03]  /*1700*/  IMAD.U32 R3, RZ, RZ, UR41 ;  /* 0x00000029ff037e24 */ /* 0x000fc6000f8e00ff */
[----:B------:R-:W-:Y:S01]  /*1710*/  SHF.L.U32 R0, R0, 0x1f, RZ ;  /* 0x0000001f00007819 */ /* 0x000fe200000006ff */
[----:B0-----:R-:W-:-:S06]  /*1720*/  ULEA UR4, UR5, UR4, 0x18 ;  /* 0x0000000405047291 */ /* 0x001fcc000f8ec03f */
[----:B------:R-:W-:-:S04]  /*1730*/  IMAD.U32 R6, RZ, RZ, UR4 ;  /* 0x00000004ff067e24 */ /* 0x000fc8000f8e00ff */
[----:B------:R-:W-:-:S04]  /*1740*/  IMAD R3, R3, 0x8, R6 ;  /* 0x0000000803037824 */ /* 0x000fc800078e0206 */
[----:B------:R0:W1:Y:S01]  /*1750*/  SYNCS.PHASECHK.TRANS64.TRYWAIT P1, [R3+URZ], R0 ;  /* 0x00000000030075a7 */ /* 0x000062000802017f */
[----:B------:R-:W-:Y:S05]  /*1760*/  @!P0 BRA `(.L_x_19) ;  /* 0x0000000000048947 */ /* 0x000fea0003800000 */
[----:B------:R-:W-:Y:S01]  /*1770*/  BPT.TRAP 0x1 ;  /* 0x000000040000795c */ /* 0x000fe20000300000 */
.L_x_19:
[----:B------:R-:W-:-:S05]  /*1780*/  IMAD.U32 R4, RZ, RZ, UR44 ;  /* 0x0000002cff047e24 */ /* 0x000fca000f8e00ff */
[----:B------:R-:W-:Y:S01]  /*1790*/  ISETP.GE.AND P2, PT, R4, 0x1, PT ;  /* 0x000000010400780c */ /* 0x000fe20003f46270 */
[----:B-1----:R-:W-:-:S12]  /*17a0*/  @P1 BRA `(.L_x_20) ;  /* 0x0000000000081947 */ /* 0x002fd80003800000 */
[----:B------:R-:W1:Y:S02]  /*17b0*/  SYNCS.PHASECHK.TRANS64.TRYWAIT P1, [R3+URZ], R0 ;  /* 0x00000000030075a7 */ /* 0x000e64000802017f */
[----:B-1----:R-:W-:Y:S05]  /*17c0*/  @!P1 BRA `(.L_x_21) ;  /* 0x0000006800009947 */ /* 0x002fea0003800000 */
.L_x_20:
[----:B------:R-:W-:Y:S05]  /*17d0*/  WARPSYNC.ALL ;  /* 0x0000000000007948 */ /* 0x000fea0003800000 */
[----:B------:R-:W-:Y:S01]  /*17e0*/  R2UR UR4, R6 ;  /* 0x00000000060472ca */ /* 0x000fe200000e0000 */
[----:B------:R-:W-:Y:S01]  /*17f0*/  ULEA UR5, UR41, UR45, 0xa ;  /* 0x0000002d29057291 */ /* 0x000fe2000f8e503f */
[----:B------:R-:W-:Y:S01]  /*1800*/  WARPGROUP.ARRIVE ;  /* 0x00000000000079c5 */ /* 0x000fe20000000000 */
[----:B------:R-:W-:Y:S01]  /*1810*/  UMOV UR9, 0x40000040 ;  /* 0x4000004000097882 */ /* 0x000fe20000000000 */
[----:B------:R-:W-:-:S04]  /*1820*/  UMOV UR11, 0x40000040 ;  /* 0x40000040000b7882 */ /* 0x000fc80000000000 */
[----:B------:R-:W-:-:S05]  /*1830*/  UMOV UR8, UR5 ;  /* 0x0000000500087c82 */ /* 0x000fca0008000000 */
[----:B------:R-:W-:-:S04]  /*1840*/  UIADD3 UR4, UR4, 0x14100, URZ ;  /* 0x0001410004047890 */ /* 0x000fc8000fffe03f */
[----:B------:R-:W-:-:S04]  /*1850*/  USHF.R.U32.HI UR4, URZ, 0x4, UR4 ;  /* 0x000000043f047899 */ /* 0x000fc80008011604 */
[----:B------:R-:W-:-:S04]  /*1860*/  ULOP3.LUT UR4, UR4, 0x3fff, URZ, 0xc0, !UPT ;  /* 0x00003fff04047892 */ /* 0x000fc8000f8ec03f */
[----:B------:R-:W-:-:S04]  /*1870*/  ULOP3.LUT UR4, UR4, 0x2000000, URZ, 0xfc, !UPT ;  /* 0x0200000004047892 */ /* 0x000fc8000f8efc3f */
[----:B------:R-:W-:-:S07]  /*1880*/  ULEA UR6, UR41, UR4, 0xa ;  /* 0x0000000429067291 */ /* 0x000fce000f8e503f */
[----:B------:R-:W-:Y:S02]  /*1890*/  UMOV UR10, UR6 ;  /* 0x00000006000a7c82 */ /* 0x000fe40008000000 */
[----:B------:R-:W-:Y:S01]  /*18a0*/  HGMMA.64x128x16.F32 R24, gdesc[UR8].tnspB, RZ, !UPT, gsb0 ;  /* 0x41e00000081879f0 */ /* 0x000fe2000c0008ff */
[----:B------:R-:W-:Y:S02]  /*18b0*/  UIADD3 UR8, UR5, 0x2, URZ ;  /* 0x0000000205087890 */ /* 0x000fe4000fffe03f */
[----:B------:R-:W-:Y:S01]  /*18c0*/  UIADD3 UR10, UR6, 0x80, URZ ;  /* 0x00000080060a7890 */ /* 0x000fe2000fffe03f */
[----:B------:R-:W-:Y:S01]  /*18d0*/  UMOV UR9, 0x40000040 ;  /* 0x4000004000097882 */ /* 0x000fe20000000000 */
[----:B------:R-:W-:Y:S01]  /*18e0*/  UMOV UR11, 0x40000040 ;  /* 0x40000040000b7882 */ /* 0x000fe20000000000 */
[----:B------:R-:W-:Y:S02]  /*18f0*/  WARPGROUP.DEPBAR.LE gsb0, 0x0 ;  /* 0x00008000000079c5 */ /* 0x000fe40000010000 */
[----:B------:R-:W-:-:S06]  /*1900*/  WARPGROUP.ARRIVE ;  /* 0x00000000000079c5 */ /* 0x000fcc0000000000 */
[----:B------:R-:W-:Y:S01]  /*1910*/  HGMMA.64x128x16.F32 R24, gdesc[UR8].tnspB, R24, gsb0 ;  /* 0x41e00000081879f0 */ /* 0x000fe20008000818 */
        /* <DEDUP_REMOVED lines=13> */
[----:B------:R-:W-:Y:S03]  /*19f0*/  HGMMA.64x128x16.F32 R24, gdesc[UR8].tnspB, R24, gsb0 ;  /* 0x41e00000081879f0 */ /* 0x000fe60008000818 */
[----:B------:R-:W-:Y:S02]  /*1a00*/  WARPGROUP.DEPBAR.LE gsb0, 0x0 ;  /* 0x00008000000079c5 */ /* 0x000fe40000010000 */
[----:B------:R-:W-:Y:S05]  /*1a10*/  @!P2 BRA `(.L_x_22) ;  /* 0x000000040028a947 */ /* 0x000fea0003800000 */
[----:B------:R-:W-:Y:S01]  /*1a20*/  UIADD3 UR5, UR41, 0x1, URZ ;  /* 0x0000000129057890 */ /* 0x000fe2000fffe03f */
[----:B01----:R-:W-:Y:S02]  /*1a30*/  IMAD.U32 R0, RZ, RZ, UR44 ;  /* 0x0000002cff007e24 */ /* 0x003fe4000f8e00ff */
[----:B------:R-:W-:Y:S01]  /*1a40*/  IMAD.U32 R3, RZ, RZ, UR41 ;  /* 0x00000029ff037e24 */ /* 0x000fe2000f8e00ff */
[----:B------:R-:W-:-:S04]  /*1a50*/  UISETP.NE.AND UP0, UPT, UR5, 0x5, UPT ;  /* 0x000000050500788c */ /* 0x000fc8000bf05270 */
[----:B------:R-:W-:Y:S02]  /*1a60*/  USEL UR6, URZ, 0x1, UP0 ;  /* 0x000000013f067887 */ /* 0x000fe40008000000 */
[----:B------:R-:W-:Y:S02]  /*1a70*/  USEL UR5, UR5, URZ, UP0 ;  /* 0x0000003f05057287 */ /* 0x000fe40008000000 */
[----:B------:R-:W-:-:S06]  /*1a80*/  ULOP3.LUT UR6, UR40, UR6, URZ, 0x3c, !UPT ;  /* 0x0000000628067292 */ /* 0x000fcc000f8e3c3f */
[----:B------:R-:W-:-:S07]  /*1a90*/  IMAD.U32 R7, RZ, RZ, UR6 ;  /* 0x00000006ff077e24 */ /* 0x000fce000f8e00ff */
.L_x_29:
[----:B------:R-:W-:Y:S05]  /*1aa0*/  @!P0 BRA `(.L_x_23) ;  /* 0x0000000000048947 */ /* 0x000fea0003800000 */
[----:B------:R-:W-:Y:S01]  /*1ab0*/  BPT.TRAP 0x1 ;  /* 0x000000040000795c */ /* 0x000fe20000300000 */
.L_x_23:
[----:B------:R-:W0:Y:S01]  /*1ac0*/  S2UR UR7, SR_CgaCtaId ;  /* 0x00000000000779c3 */ /* 0x000e220000008800 */
[----:B------:R-:W-:Y:S01]  /*1ad0*/  UMOV UR6, 0x400 ;  /* 0x0000040000067882 */ /* 0x000fe20000000000 */
[----:B------:R-:W-:Y:S01]  /*1ae0*/  IMAD.U32 R5, RZ, RZ, UR5 ;  /* 0x00000005ff057e24 */ /* 0x000fe2000f8e00ff */
[----:B------:R-:W-:Y:S01]  /*1af0*/  SHF.L.U32 R4, R7, 0x1f, RZ ;  /* 0x0000001f07047819 */ /* 0x000fe200000006ff */
[----:B0-----:R-:W-:-:S06]  /*1b00*/  ULEA UR6, UR7, UR6, 0x18 ;  /* 0x0000000607067291 */ /* 0x001fcc000f8ec03f */
[----:B------:R-:W-:-:S04]  /*1b10*/  IMAD.U32 R6, RZ, RZ, UR6 ;  /* 0x00000006ff067e24 */ /* 0x000fc8000f8e00ff */
[----:B------:R-:W-:-:S04]  /*1b20*/  IMAD R5, R5, 0x8, R6 ;  /* 0x0000000805057824 */ /* 0x000fc800078e0206 */
[----:B------:R0:W1:Y:S01]  /*1b30*/  SYNCS.PHASECHK.TRANS64.TRYWAIT P1, [R5+URZ], R4 ;  /* 0x00000004050075a7 */ /* 0x000062000802017f */
[----:B------:R-:W-:Y:S05]  /*1b40*/  @!P0 BRA `(.L_x_24) ;  /* 0x0000000000048947 */ /* 0x000fea0003800000 */
[----:B------:R-:W-:Y:S01]  /*1b50*/  BPT.TRAP 0x1 ;  /* 0x000000040000795c */ /* 0x000fe20000300000 */
.L_x_24:
[----:B-1----:R-:W-:Y:S05]  /*1b60*/  @P1 BRA `(.L_x_25) ;  /* 0x0000000000081947 */ /* 0x002fea0003800000 */
[----:B------:R-:W1:Y:S02]  /*1b70*/  SYNCS.PHASECHK.TRANS64.TRYWAIT P1, [R5+URZ], R4 ;  /* 0x00000004050075a7 */ /* 0x000e64000802017f */
[----:B-1----:R-:W-:Y:S05]  /*1b80*/  @!P1 BRA `(.L_x_26) ;  /* 0x0000006400249947 */ /* 0x002fea0003800000 */
.L_x_25:
[----:B------:R-:W-:Y:S01]  /*1b90*/  ULEA UR6, UR5, UR45, 0xa ;  /* 0x0000002d05067291 */ /* 0x000fe2000f8e503f */
[----:B------:R-:W-:Y:S01]  /*1ba0*/  WARPGROUP.ARRIVE ;  /* 0x00000000000079c5 */ /* 0x000fe20000000000 */
[----:B------:R-:W-:Y:S01]  /*1bb0*/  ULEA UR7, UR5, UR4, 0xa ;  /* 0x0000000405077291 */ /* 0x000fe2000f8e503f */
[----:B------:R-:W-:Y:S01]  /*1bc0*/  UMOV UR9, 0x40000040 ;  /* 0x4000004000097882 */ /* 0x000fe20000000000 */
[----:B------:R-:W-:-:S03]  /*1bd0*/  UMOV UR11, 0x40000040 ;  /* 0x40000040000b7882 */ /* 0x000fc60000000000 */
[----:B------:R-:W-:Y:S02]  /*1be0*/  UMOV UR8, UR6 ;  /* 0x0000000600087c82 */ /* 0x000fe40008000000 */
[----:B------:R-:W-:Y:S02]  /*1bf0*/  UMOV UR10, UR7 ;  /* 0x00000007000a7c82 */ /* 0x000fe40008000000 */
[----:B------:R-:W-:Y:S01]  /*1c00*/  HGMMA.64x128x16.F32 R24, gdesc[UR8].tnspB, R24, gsb0 ;  /* 0x41e00000081879f0 */ /* 0x000fe20008000818 */
[----:B------:R-:W-:Y:S02]  /*1c10*/  UIADD3 UR8, UR6, 0x2, URZ ;  /* 0x0000000206087890 */ /* 0x000fe4000fffe03f */
[----:B------:R-:W-:Y:S01]  /*1c20*/  UIADD3 UR10, UR7, 0x80, URZ ;  /* 0x00000080070a7890 */ /* 0x000fe2000fffe03f */
[----:B------:R-:W-:Y:S01]  /*1c30*/  UMOV UR9, 0x40000040 ;  /* 0x4000004000097882 */ /* 0x000fe20000000000 */
[----:B------:R-:W-:Y:S01]  /*1c40*/  UMOV UR11, 0x40000040 ;  /* 0x40000040000b7882 */ /* 0x000fe20000000000 */
[----:B------:R-:W-:-:S02]  /*1c50*/  WARPGROUP.DEPBAR.LE gsb0, 0x0 ;  /* 0x00008000000079c5 */ /* 0x000fc40000010000 */
        /* <DEDUP_REMOVED lines=18> */
[----:B------:R-:W-:Y:S01]  /*1d80*/  BPT.TRAP 0x1 ;  /* 0x000000040000795c */ /* 0x000fe20000300000 */
.L_x_27:
[----:B------:R-:W-:-:S13]  /*1d90*/  ISETP.NE.AND P1, PT, R22, RZ, PT ;  /* 0x000000ff1600720c */ /* 0x000fda0003f25270 */
[----:B01----:R-:W-:-:S04]  /*1da0*/  @P1 IMAD R4, R3, 0x8, R6 ;  /* 0x0000000803041824 */ /* 0x003fc800078e0206 */
[----:B------:R-:W-:-:S05]  /*1db0*/  @P1 VIADD R4, R4, 0x28 ;  /* 0x0000002804041836 */ /* 0x000fca0000000000 */
[----:B------:R-:W-:-:S04]  /*1dc0*/  @P1 PRMT R4, R19, 0x654, R4 ;  /* 0x0000065413041816 */ /* 0x000fc80000000004 */
[----:B------:R0:W-:Y:S01]  /*1dd0*/  @P1 SYNCS.ARRIVE.TRANS64.RED.A1T0 RZ, [R4+URZ], RZ ;  /* 0x000000ff04ff19a7 */ /* 0x0001e2000810043f */
[----:B------:R-:W-:-:S13]  /*1de0*/  ISETP.GT.U32.AND P1, PT, R18, 0x1, PT ;  /* 0x000000011200780c */ /* 0x000fda0003f24070 */
[----:B0-----:R-:W-:Y:S05]  /*1df0*/  @P1 BRA `(.L_x_28) ;  /* 0x0000000000041947 */ /* 0x001fea0003800000 */
[----:B------:R-:W-:Y:S01]  /*1e00*/  BPT.TRAP 0x1 ;  /* 0x000000040000795c */ /* 0x000fe20000300000 */
.L_x_28:
[----:B------:R-:W-:Y:S01]  /*1e10*/  UIADD3 UR5, UR5, 0x1, URZ ;  /* 0x0000000105057890 */ /* 0x000fe2000fffe03f */
[C---:B------:R-:W-:Y:S01]  /*1e20*/  ISETP.GT.AND P2, PT, R0.reuse, 0x1, PT ;  /* 0x000000010000780c */ /* 0x040fe20003f44270 */
[----:B------:R-:W-:Y:S02]  /*1e30*/  VIADD R3, R3, 0x1 ;  /* 0x0000000103037836 */ /* 0x000fe40000000000 */
[----:B------:R-:W-:Y:S01]  /*1e40*/  UISETP.NE.AND UP0, UPT, UR5, 0x5, UPT ;  /* 0x000000050500788c */ /* 0x000fe2000bf05270 */
[----:B------:R-:W-:Y:S02]  /*1e50*/  VIADD R0, R0, 0xffffffff ;  /* 0xffffffff00007836 */ /* 0x000fe40000000000 */
[C---:B------:R-:W-:Y:S01]  /*1e60*/  ISETP.NE.AND P1, PT, R3.reuse, 0x5, PT ;  /* 0x000000050300780c */ /* 0x040fe20003f25270 */
[----:B------:R-:W-:Y:S02]  /*1e70*/  USEL UR6, URZ, 0x1, UP0 ;  /* 0x000000013f067887 */ /* 0x000fe40008000000 */
[----:B------:R-:W-:Y:S01]  /*1e80*/  USEL UR5, UR5, URZ, UP0 ;  /* 0x0000003f05057287 */ /* 0x000fe20008000000 */
[----:B------:R-:W-:-:S03]  /*1e90*/  SEL R3, R3, RZ, P1 ;  /* 0x000000ff03037207 */ /* 0x000fc60000800000 */
[----:B------:R-:W-:Y:S01]  /*1ea0*/  LOP3.LUT R7, R7, UR6, RZ, 0x3c, !PT ;  /* 0x0000000607077c12 */ /* 0x000fe2000f8e3cff */
[----:B------:R-:W-:Y:S07]  /*1eb0*/  @P2 BRA `(.L_x_29) ;  /* 0xfffffff800f82947 */ /* 0x000fee000383ffff */
.L_x_22:
[----:B01----:R-:W0:Y:S02]  /*1ec0*/  LDC R0, c[0x0][0x28c] ;  /* 0x0000a300ff007b82 */ /* 0x003e240000000800 */
[----:B0-----:R-:W-:-:S13]  /*1ed0*/  ISETP.GE.AND P1, PT, R0, 0x1, PT ;  /* 0x000000010000780c */ /* 0x001fda0003f26270 */
[----:B------:R-:W-:Y:S05]  /*1ee0*/  @!P1 BRA `(.L_x_30) ;  /* 0x0000000000449947 */ /* 0x000fea0003800000 */
[----:B------:R-:W-:Y:S05]  /*1ef0*/  @!P0 BRA `(.L_x_31) ;  /* 0x0000000000048947 */ /* 0x000fea0003800000 */
[----:B------:R-:W-:Y:S01]  /*1f00*/  BPT.TRAP 0x1 ;  /* 0x000000040000795c */ /* 0x000fe20000300000 */
.L_x_31:
[----:B------:R-:W-:-:S13]  /*1f10*/  ISETP.NE.AND P0, PT, R22, RZ, PT ;  /* 0x000000ff1600720c */ /* 0x000fda0003f05270 */
[----:B------:R-:W-:-:S05]  /*1f20*/  VOTEU.ANY UP0, P0 ;  /* 0x00000000003f7886 */ /* 0x000fca0000000100 */
[----:B------:R-:W-:-:S06]  /*1f30*/  @UP0 UIADD3 UR4, UR44, UR41, URZ ;  /* 0x000000292c040290 */ /* 0x000fcc000fffe03f */
[----:B------:R-:W-:Y:S02]  /*1f40*/  IMAD.U32 R4, RZ, RZ, UR4 ;  /* 0x00000004ff047e24 */ /* 0x000fe4000f8e00ff */
[----:B------:R-:W-:Y:S02]  /*1f50*/  IMAD.U32 R3, RZ, RZ, UR4 ;  /* 0x00000004ff037e24 */ /* 0x000fe4000f8e00ff */
[----:B------:R-:W-:-:S05]  /*1f60*/  @P0 IMAD.WIDE.U32 R4, R4, -0x33333333, RZ ;  /* 0xcccccccd04040825 */ /* 0x000fca00078e00ff */
[----:B------:R-:W-:-:S05]  /*1f70*/  @P0 SHF.R.U32.HI R0, RZ, 0x2, R5 ;  /* 0x00000002ff000819 */ /* 0x000fca0000011605 */
[----:B------:R-:W-:-:S04]  /*1f80*/  @P0 IMAD R0, R0, -0x5, R3 ;  /* 0xfffffffb00000824 */ /* 0x000fc800078e0203 */
[----:B------:R-:W-:-:S04]  /*1f90*/  @P0 IMAD R0, R0, 0x8, R6 ;  /* 0x0000000800000824 */ /* 0x000fc800078e0206 */
[----:B------:R-:W-:-:S05]  /*1fa0*/  @P0 VIADD R0, R0, 0x28 ;  /* 0x0000002800000836 */ /* 0x000fca0000000000 */
[----:B------:R-:W-:-:S04]  /*1fb0*/  @P0 PRMT R0, R19, 0x654, R0 ;  /* 0x0000065413000816 */ /* 0x000fc80000000000 */
[----:B------:R0:W-:Y:S01]  /*1fc0*/  @P0 SYNCS.ARRIVE.TRANS64.RED.A1T0 RZ, [R0+URZ], RZ ;  /* 0x000000ff00ff09a7 */ /* 0x0001e2000810043f */
[----:B------:R-:W-:-:S13]  /*1fd0*/  ISETP.GT.U32.AND P0, PT, R18, 0x1, PT ;  /* 0x000000011200780c */ /* 0x000fda0003f04070 */
[----:B0-----:R-:W-:Y:S05]  /*1fe0*/  @P0 BRA `(.L_x_30) ;  /* 0x0000000000040947 */ /* 0x001fea0003800000 */
[----:B------:R-:W-:Y:S01]  /*1ff0*/  BPT.TRAP 0x1 ;  /* 0x000000040000795c */ /* 0x000fe20000300000 */
.L_x_30:
[----:B------:R-:W-:Y:S01]  /*2000*/  IMAD.SHL.U32 R100, R100, 0x80, RZ ;  /* 0x0000008064647824 */ /* 0x000fe200078e00ff */
[----:B------:R-:W-:Y:S01]  /*2010*/  UIADD3 UR41, UR43, UR41, URZ ;  /* 0x000000292b297290 */ /* 0x000fe2000fffe03f */
[----:B------:R-:W-:Y:S01]  /*2020*/  SHF.R.S32.HI R11, RZ, 0x1f, R101 ;  /* 0x0000001fff0b7819 */ /* 0x000fe20000011465 */
[----:B------:R-:W-:Y:S01]  /*2030*/  UISETP.GE.U32.AND UP1, UPT, UR43, 0x5, UPT ;  /* 0x000000052b00788c */ /* 0x000fe2000bf26070 */
[----:B------:R-:W-:Y:S01]  /*2040*/  IMAD.SHL.U32 R6, R103, 0x80, RZ ;  /* 0x0000008067067824 */ /* 0x000fe200078e00ff */
[----:B------:R-:W-:Y:S01]  /*2050*/  ULDC UR7, c[0x0][0x288] ;  /* 0x0000a20000077ab9 */ /* 0x000fe20000000800 */
[C---:B------:R-:W-:Y:S01]  /*2060*/  LOP3.LUT R8, R100.reuse, 0x6, R95, 0xf8, !PT ;  /* 0x0000000664087812 */ /* 0x040fe200078ef85f */
[----:B------:R-:W-:Y:S01]  /*2070*/  UISETP.GT.U32.AND UP0, UPT, UR41, 0x4, UPT ;  /* 0x000000042900788c */ /* 0x000fe2000bf04070 */
[----:B------:R-:W-:Y:S01]  /*2080*/  ISETP.GE.AND P0, PT, R100, UR7, PT ;  /* 0x0000000764007c0c */ /* 0x000fe2000bf06270 */
[----:B------:R-:W-:Y:S01]  /*2090*/  ULDC.64 UR4, c[0x0][0x5d0] ;  /* 0x0001740000047ab9 */ /* 0x000fe20000000a00 */
[--C-:B------:R-:W-:Y:S01]  /*20a0*/  SHF.R.S32.HI R9, RZ, 0x1f, R8.reuse ;  /* 0x0000001fff097819 */ /* 0x100fe20000011408 */
[----:B------:R-:W-:Y:S01]  /*20b0*/  ULDC UR10, c[0x0][0x284] ;  /* 0x0000a100000a7ab9 */ /* 0x000fe20000000800 */
[----:B------:R-:W-:Y:S01]  /*20c0*/  IMAD R0, R11, UR4, RZ ;  /* 0x000000040b007c24 */ /* 0x000fe2000f8e02ff */
[----:B------:R-:W-:Y:S01]  /*20d0*/  UISETP.LT.U32.AND UP0, UPT, UR43, 0x5, UP0 ;  /* 0x000000052b00788c */ /* 0x000fe20008701070 */
[----:B------:R-:W-:Y:S01]  /*20e0*/  ISETP.GE.OR P0, PT, R6, UR10, P0 ;  /* 0x0000000a06007c0c */ /* 0x000fe20008706670 */
[----:B------:R-:W-:Y:S01]  /*20f0*/  IMAD.WIDE.U32 R4, R101, UR4, R8 ;  /* 0x0000000465047c25 */ /* 0x000fe2000f8e0008 */
[----:B------:R-:W-:Y:S01]  /*2100*/  ULDC.64 UR8, c[0x0][0x5c8] ;  /* 0x0001720000087ab9 */ /* 0x000fe20000000a00 */
[----:B------:R-:W-:-:S02]  /*2110*/  USEL UR6, URZ, 0x1, !UP0 ;  /* 0x000000013f067887 */ /* 0x000fc4000c000000 */
[----:B------:R-:W-:Y:S01]  /*2120*/  IMAD R3, R101, UR5, R0 ;  /* 0x0000000565037c24 */ /* 0x000fe2000f8e0200 */
[----:B------:R-:W-:Y:S01]  /*2130*/  @UP1 UIMAD.WIDE.U32 UR4, UR41, -0x33333333, URZ ;  /* 0xcccccccd290418a5 */ /* 0x000fe2000f8e003f */
[----:B------:R-:W-:Y:S01]  /*2140*/  IMAD.WIDE R104, R103, 0x80, R88 ;  /* 0x0000008067687825 */ /* 0x000fe200078e0258 */
[----:B------:R-:W-:Y:S02]  /*2150*/  ULOP3.LUT UR40, UR40, UR6, URZ, 0x3c, !UPT ;  /* 0x0000000628287292 */ /* 0x000fe4000f8e3c3f */
[----:B------:R-:W-:Y:S01]  /*2160*/  @UP1 USHF.R.U32.HI UR4, URZ, 0x2, UR5 ;  /* 0x000000023f041899 */ /* 0x000fe20008011605 */
[----:B------:R-:W-:Y:S02]  /*2170*/  IMAD.IADD R5, R5, 0x1, R3 ;  /* 0x0000000105057824 */ /* 0x000fe400078e0203 */
[----:B------:R-:W-:Y:S01]  /*2180*/  IMAD R3, R105, UR8, RZ ;  /* 0x0000000869037c24 */ /* 0x000fe2000f8e02ff */
[----:B------:R-:W-:Y:S01]  /*2190*/  @UP1 ULOP3.LUT UR40, UR40, 0x1, UR4, 0x78, !UPT ;  /* 0x0000000128281892 */ /* 0x000fe2000f8e7804 */
[----:B------:R-:W-:-:S04]  /*21a0*/  IMAD.WIDE.U32 R106, R104, UR8, R4 ;  /* 0x00000008686a7c25 */ /* 0x000fc8000f8e0004 */
[----:B------:R-:W-:Y:S02]  /*21b0*/  IMAD R7, R104, UR9, R3 ;  /* 0x0000000968077c24 */ /* 0x000fe4000f8e0203 */
[----:B------:R-:W-:Y:S01]  /*21c0*/  IMAD.MOV.U32 R0, RZ, RZ, -0x1 ;  /* 0xffffffffff007424 */ /* 0x000fe200078e00ff */
[----:B------:R-:W-:Y:S06]  /*21d0*/  @P0 BRA `(.L_x_32) ;  /* 0x00000040001c0947 */ /* 0x000fec0003800000 */
[----:B-----5:R-:W-:Y:S01]  /*21e0*/  FSETP.NEU.AND P0, PT, R90, RZ, PT ;  /* 0x000000ff5a00720b */ /* 0x020fe20003f0d000 */
[----:B------:R-:W-:Y:S01]  /*21f0*/  IMAD.IADD R4, R94, 0x1, -R100 ;  /* 0x000000015e047824 */ /* 0x000fe200078e0a64 */
[----:B------:R-:W-:Y:S01]  /*2200*/  BSSY B0, `(.L_x_32) ;  /* 0x0000404000007945 */ /* 0x000fe20003800000 */
[----:B------:R-:W-:Y:S02]  /*2210*/  IMAD.IADD R3, R99, 0x1, -R6 ;  /* 0x0000000163037824 */ /* 0x000fe400078e0a06 */
[----:B------:R-:W-:Y:S01]  /*2220*/  IMAD.IADD R103, R107, 0x1, R7 ;  /* 0x000000016b677824 */ /* 0x000fe200078e0207 */
[----:B------:R-:W-:-:S04]  /*2230*/  ISETP.GT.AND P2, PT, R4, RZ, PT ;  /* 0x000000ff0400720c */ /* 0x000fc80003f44270 */
[----:B------:R-:W-:-:S03]  /*2240*/  ISETP.GT.AND P1, PT, R3, RZ, P2 ;  /* 0x000000ff0300720c */ /* 0x000fc60001724270 */
[----:B------:R-:W-:Y:S10]  /*2250*/  @!P0 BRA `(.L_x_33) ;  /* 0x0000002c00288947 */ /* 0x000ff40003800000 */
[----:B------:R-:W0:Y:S01]  /*2260*/  LDC.64 R110, c[0x0][0x5b8] ;  /* 0x00016e00ff6e7b82 */ /* 0x000e220000000a00 */
[----:B------:R-:W-:-:S07]  /*2270*/  ULDC.64 UR4, c[0x0][0x5c0] ;  /* 0x0001700000047ab9 */ /* 0x000fce0000000a00 */
[----:B------:R-:W1:Y:S08]  /*2280*/  LDC.64 R112, c[0x0][0x5b0] ;  /* 0x00016c00ff707b82 */ /* 0x000e700000000a00 */
[----:B------:R-:W2:Y:S01]  /*2290*/  LDC.64 R114, c[0x0][0x5a8] ;  /* 0x00016a00ff727b82 */ /* 0x000ea20000000a00 */
[-C--:B0-----:R-:W-:Y:S02]  /*22a0*/  IMAD R6, R11, R110.reuse, RZ ;  /* 0x0000006e0b067224 */ /* 0x081fe400078e02ff */
[----:B------:R-:W-:-:S04]  /*22b0*/  IMAD.WIDE.U32 R108, R101, R110, R8 ;  /* 0x0000006e656c7225 */ /* 0x000fc800078e0008 */
[----:B------:R-:W-:Y:S02]  /*22c0*/  IMAD R107, R101, R111, R6 ;  /* 0x0000006f656b7224 */ /* 0x000fe400078e0206 */
[-C--:B-1----:R-:W-:Y:S02]  /*22d0*/  IMAD R5, R105, R112.reuse, RZ ;  /* 0x0000007069057224 */ /* 0x082fe400078e02ff */
[----:B------:R-:W-:Y:S02]  /*22e0*/  IMAD.IADD R13, R109, 0x1, R107 ;  /* 0x000000016d0d7824 */ /* 0x000fe400078e026b */
[----:B------:R-:W-:Y:S02]  /*22f0*/  IMAD.MOV.U32 R12, RZ, RZ, R108 ;  /* 0x000000ffff0c7224 */ /* 0x000fe400078e006c */
[C---:B------:R-:W-:Y:S02]  /*2300*/  IMAD R111, R104.reuse, R113, R5 ;  /* 0x00000071686f7224 */ /* 0x040fe400078e0205 */
[----:B------:R-:W-:-:S04]  /*2310*/  IMAD.WIDE.U32 R6, R104, R112, R12 ;  /* 0x0000007068067225 */ /* 0x000fc800078e000c */
[----:B------:R-:W-:Y:S01]  /*2320*/  IMAD.IADD R5, R7, 0x1, R111 ;  /* 0x0000000107057824 */ /* 0x000fe200078e026f */
[----:B--2---:R-:W-:-:S04]  /*2330*/  LEA R14, P0, R6, R114, 0x1 ;  /* 0x00000072060e7211 */ /* 0x004fc800078008ff */
[----:B------:R-:W-:-:S05]  /*2340*/  LEA.HI.X R15, R6, R115, R5, 0x1, P0 ;  /* 0x00000073060f7211 */ /* 0x000fca00000f0c05 */
[----:B------:R0:W2:Y:S01]  /*2350*/  @P1 LDG.E.LTC128B.U16 R5, desc[UR38][R14.64] ;  /* 0x000000260e051981 */ /* 0x0000a2000c1e1520 */
[----:B------:R-:W-:Y:S01]  /*2360*/  LEA R10, P0, R106, UR4, 0x1 ;  /* 0x000000046a0a7c11 */ /* 0x000fe2000f8008ff */
[----:B------:R-:W-:Y:S01]  /*2370*/  IMAD.WIDE.U32 R6, R104, R112, R8 ;  /* 0x0000007068067225 */ /* 0x000fe200078e0008 */
[----:B------:R-:W-:Y:S03]  /*2380*/  BSSY B1, `(.L_x_34) ;  /* 0x0000012000017945 */ /* 0x000fe60003800000 */
[----:B------:R-:W-:Y:S02]  /*2390*/  IMAD.IADD R7, R111, 0x1, R7 ;  /* 0x000000016f077824 */ /* 0x000fe400078e0207 */
[----:B------:R-:W-:Y:S01]  /*23a0*/  IMAD.WIDE.U32 R20, R101, R110, R6 ;  /* 0x0000006e65147225 */ /* 0x000fe200078e0006 */
[----:B0-----:R-:W-:-:S03]  /*23b0*/  SHF.L.U64.HI R15, R112, 0x3, R113 ;  /* 0x00000003700f7819 */ /* 0x001fc60000010271 */
[----:B------:R-:W-:Y:S01]  /*23c0*/  IMAD.IADD R7, R107, 0x1, R21 ;  /* 0x000000016b077824 */ /* 0x000fe200078e0215 */
[----:B------:R-:W-:Y:S01]  /*23d0*/  LEA R6, P4, R20, R114, 0x1 ;  /* 0x0000007214067211 */ /* 0x000fe200078808ff */
[----:B------:R-:W-:-:S03]  /*23e0*/  IMAD.SHL.U32 R14, R112, 0x8, RZ ;  /* 0x00000008700e7824 */ /* 0x000fc600078e00ff */
[----:B------:R-:W-:Y:S01]  /*23f0*/  LEA.HI.X R7, R20, R115, R7, 0x1, P4 ;  /* 0x0000007314077211 */ /* 0x000fe200020f0c07 */
[----:B--2---:R-:W-:-:S05]  /*2400*/  HADD2.F32 R11, -RZ, R5.H0_H0 ;  /* 0x20000005ff0b7230 */ /* 0x004fca0000004100 */
[----:B------:R-:W-:-:S04]  /*2410*/  FMUL R11, R11, R90 ;  /* 0x0000005a0b0b7220 */ /* 0x000fc80000400000 */
[----:B------:R-:W-:Y:S01]  /*2420*/  FFMA R24, R24, R23, R11 ;  /* 0x0000001718187223 */ /* 0x000fe2000000000b */
[----:B------:R-:W-:Y:S02]  /*2430*/  LEA.HI.X R11, R106, UR5, R103, 0x1, P0 ;  /* 0x000000056a0b7c11 */ /* 0x000fe400080f0c67 */
[----:B------:R-:W-:Y:S02]  /*2440*/  ISETP.GT.AND P0, PT, R4, 0x1, PT ;  /* 0x000000010400780c */ /* 0x000fe40003f04270 */
[----:B------:R-:W-:Y:S02]  /*2450*/  F2FP.F16.F32.PACK_AB R24, RZ, R24 ;  /* 0x00000018ff18723e */ /* 0x000fe400000000ff */
[----:B------:R-:W-:-:S03]  /*2460*/  ISETP.GT.AND P3, PT, R3, RZ, P0 ;  /* 0x000000ff0300720c */ /* 0x000fc60000764270 */
[----:B------:R0:W-:Y:S10]  /*2470*/  @P1 STG.E.U16 desc[UR38][R10.64], R24 ;  /* 0x000000180a001986 */ /* 0x0001f4000c101526 */
[----:B------:R-:W-:Y:S05]  /*2480*/  @!P3 BRA `(.L_x_35) ;  /* 0x000000000004b947 */ /* 0x000fea0003800000 */
[----:B------:R1:W5:Y:S02]  /*2490*/  LDG.E.LTC128B.U16 R5, desc[UR38][R6.64+0x2] ;  /* 0x0000022606057981 */ /* 0x000364000c1e1520 */
.L_x_35:
[----:B------:R-:W-:Y:S05]  /*24a0*/  BSYNC B1 ;  /* 0x0000000000017941 */ /* 0x000fea0003800000 */
.L_x_34:
[----:B-----5:R-:W-:Y:S01]  /*24b0*/  HADD2.F32 R103, -RZ, R5.H0_H0 ;  /* 0x20000005ff677230 */ /* 0x020fe20000004100 */
[----:B------:R-:W-:Y:S01]  /*24c0*/  ISETP.GT.AND P2, PT, R3, 0x8, P2 ;  /* 0x000000080300780c */ /* 0x000fe20001744270 */
[----:B------:R-:W-:Y:S01]  /*24d0*/  IMAD.WIDE.U32 R20, R104, R112, R14 ;  /* 0x0000007068147225 */ /* 0x000fe200078e000e */
[----:B0-----:R-:W-:-:S03]  /*24e0*/  PRMT R24, R5, 0x7610, R24 ;  /* 0x0000761005187816 */ /* 0x001fc60000000018 */
[----:B------:R-:W-:Y:S01]  /*24f0*/  FMUL R12, R103, R90 ;  /* 0x0000005a670c7220 */ /* 0x000fe20000400000 */
[----:B------:R-:W-:Y:S01]  /*2500*/  IMAD.IADD R111, R111, 0x1, R21 ;  /* 0x000000016f6f7824 */ /* 0x000fe200078e0215 */
[----:B------:R-:W-:Y:S02]  /*2510*/  IADD3 R108, P1, R108, R20, RZ ;  /* 0x000000146c6c7210 */ /* 0x000fe40007f3e0ff */
[----:B------:R-:W-:-:S03]  /*2520*/  FFMA R12, R25, R23, R12 ;  /* 0x00000017190c7223 */ /* 0x000fc6000000000c */
[----:B------:R-:W-:Y:S01]  /*2530*/  IMAD.X R13, R111, 0x1, R13, P1 ;  /* 0x000000016f0d7824 */ /* 0x000fe200008e060d */
[C---:B------:R-:W-:Y:S02]  /*2540*/  LEA R14, P1, R108.reuse, R114, 0x1 ;  /* 0x000000726c0e7211 */ /* 0x040fe400078208ff */
[----:B------:R-:W-:Y:S02]  /*2550*/  F2FP.F16.F32.PACK_AB R12, RZ, R12 ;  /* 0x0000000cff0c723e */ /* 0x000fe400000000ff */
[----:B------:R-:W-:Y:S02]  /*2560*/  LEA.HI.X R15, R108, R115, R13, 0x1, P1 ;  /* 0x000000736c0f7211 */ /* 0x000fe400008f0c0d */
[----:B------:R-:W-:-:S05]  /*2570*/  PRMT R21, R12, 0x7610, R21 ;  /* 0x000076100c157816 */ /* 0x000fca0000000015 */
[----:B------:R0:W-:Y:S04]  /*2580*/  @P3 STG.E.U16 desc[UR38][R10.64+0x2], R21 ;  /* 0x000002150a003986 */ /* 0x0001e8000c101526 */
[----:B------:R-:W2:Y:S01]  /*2590*/  @P2 LDG.E.LTC128B.U16 R24, desc[UR38][R14.64] ;  /* 0x000000260e182981 */ /* 0x000ea2000c1e1520 */
[----:B------:R-:W-:Y:S01]  /*25a0*/  IADD3 R20, P1, R8, R20, RZ ;  /* 0x0000001408147210 */ /* 0x000fe20007f3e0ff */
[----:B------:R-:W-:Y:S01]  /*25b0*/  BSSY B1, `(.L_x_36) ;  /* 0x0000011000017945 */ /* 0x000fe20003800000 */
[----:B------:R-:W-:Y:S02]  /*25c0*/  SHF.L.U64.HI R13, R91, 0x1, R92 ;  /* 0x000000015b0d7819 */ /* 0x000fe4000001025c */
[----:B------:R-:W-:Y:S01]  /*25d0*/  ISETP.GT.AND P0, PT, R3, 0x8, P0 ;  /* 0x000000080300780c */ /* 0x000fe20000704270 */
[----:B0-----:R-:W-:Y:S01]  /*25e0*/  IMAD.X R21, R9, 0x1, R111, P1 ;  /* 0x0000000109157824 */ /* 0x001fe200008e066f */
[----:B------:R-:W-:Y:S01]  /*25f0*/  LEA R12, P1, R91, R10, 0x1 ;  /* 0x0000000a5b0c7211 */ /* 0x000fe200078208ff */
[----:B------:R-:W-:-:S04]  /*2600*/  IMAD.WIDE.U32 R20, R101, R110, R20 ;  /* 0x0000006e65147225 */ /* 0x000fc800078e0014 */
[----:B------:R-:W-:Y:S01]  /*2610*/  IMAD.X R13, R13, 0x1, R11, P1 ;  /* 0x000000010d0d7824 */ /* 0x000fe200008e060b */
[----:B------:R-:W-:Y:S01]  /*2620*/  LEA R8, P3, R20, R114, 0x1 ;  /* 0x0000007214087211 */ /* 0x000fe200078608ff */
[----:B------:R-:W-:-:S05]  /*2630*/  IMAD.IADD R9, R107, 0x1, R21 ;  /* 0x000000016b097824 */ /* 0x000fca00078e0215 */
[----:B------:R-:W-:Y:S01]  /*2640*/  LEA.HI.X R9, R20, R115, R9, 0x1, P3 ;  /* 0x0000007314097211 */ /* 0x000fe200018f0c09 */
[----:B--2---:R-:W-:-:S05]  /*2650*/  HADD2.F32 R5, -RZ, R24.H0_H0 ;  /* 0x20000018ff057230 */ /* 0x004fca0000004100 */
[----:B------:R-:W-:-:S04]  /*2660*/  FMUL R5, R5, R90 ;  /* 0x0000005a05057220 */ /* 0x000fc80000400000 */
[----:B------:R-:W-:-:S05]  /*2670*/  FFMA R5, R26, R23, R5 ;  /* 0x000000171a057223 */ /* 0x000fca0000000005 */
[----:B------:R-:W-:-:S05]  /*2680*/  F2FP.F16.F32.PACK_AB R5, RZ, R5 ;  /* 0x00000005ff05723e */ /* 0x000fca00000000ff */
[----:B------:R0:W-:Y:S01]  /*2690*/  @P2 STG.E.U16 desc[UR38][R12.64], R5 ;  /* 0x000000050c002986 */ /* 0x0001e2000c101526 */
[----:B------:R-:W-:Y:S05]  /*26a0*/  @!P0 BRA `(.L_x_37) ;  /* 0x0000000000048947 */ /* 0x000fea0003800000 */
[----:B------:R2:W5:Y:S02]  /*26b0*/  LDG.E.LTC128B.U16 R24, desc[UR38][R8.64+0x2] ;  /* 0x0000022608187981 */ /* 0x000564000c1e1520 */
.L_x_37:
[----:B------:R-:W-:Y:S05]  /*26c0*/  BSYNC B1 ;  /* 0x0000000000017941 */ /* 0x000fea0003800000 */
.L_x_36:
[----:B0----5:R-:W-:Y:S01]  /*26d0*/  HADD2.F32 R5, -RZ, R24.H0_H0 ;  /* 0x20000018ff057230 */ /* 0x021fe20000004100 */
[----:B------:R-:W-:Y:S01]  /*26e0*/  ISETP.GT.AND P1, PT, R4, 0x8, PT ;  /* 0x000000080400780c */ /* 0x000fe20003f24270 */
[----:B------:R-:W-:Y:S03]  /*26f0*/  BSSY B1, `(.L_x_38) ;  /* 0x0000008000017945 */ /* 0x000fe60003800000 */
[----:B------:R-:W-:Y:S01]  /*2700*/  FMUL R14, R5, R90 ;  /* 0x0000005a050e7220 */ /* 0x000fe20000400000 */
[----:B------:R-:W-:-:S03]  /*2710*/  ISETP.GT.AND P2, PT, R3, RZ, P1 ;  /* 0x000000ff0300720c */ /* 0x000fc60000f44270 */
[----:B------:R-:W-:-:S05]  /*2720*/  FFMA R14, R27, R23, R14 ;  /* 0x000000171b0e7223 */ /* 0x000fca000000000e */
[----:B------:R-:W-:-:S05]  /*2730*/  F2FP.F16.F32.PACK_AB R14, RZ, R14 ;  /* 0x0000000eff0e723e */ /* 0x000fca00000000ff */
[----:B------:R0:W-:Y:S01]  /*2740*/  @P0 STG.E.U16 desc[UR38][R12.64+0x2], R14 ;  /* 0x0000020e0c000986 */ /* 0x0001e2000c101526 */
[----:B------:R-:W-:Y:S05]  /*2750*/  @!P2 BRA `(.L_x_39) ;  /* 0x000000000004a947 */ /* 0x000fea0003800000 */
[----:B------:R3:W5:Y:S02]  /*2760*/  LDG.E.LTC128B.U16 R24, desc[UR38][R6.64+0x10] ;  /* 0x0000102606187981 */ /* 0x000764000c1e1520 */
.L_x_39:
[----:B------:R-:W-:Y:S05]  /*2770*/  BSYNC B1 ;  /* 0x0000000000017941 */ /* 0x000fea0003800000 */
.L_x_38:
[----:B-----5:R-:W-:Y:S01]  /*2780*/  HADD2.F32 R5, -RZ, R24.H0_H0 ;  /* 0x20000018ff057230 */ /* 0x020fe20000004100 */
        /* <DEDUP_REMOVED lines=9> */
.L_x_41:
[----:B------:R-:W-:Y:S05]  /*2820*/  BSYNC B1 ;  /* 0x0000000000017941 */ /* 0x000fea0003800000 */
.L_x_40:
[----:B----45:R-:W-:Y:S01]  /*2830*/  HADD2.F32 R5, -RZ, R24.H0_H0 ;  /* 0x20000018ff057230 */ /* 0x030fe20000004100 */
[----:B------:R-:W-:Y:S01]  /*2840*/  ISETP.GT.AND P1, PT, R3, 0x8, P1 ;  /* 0x000000080300780c */ /* 0x000fe20000f24270 */
[----:B------:R-:W-:Y:S03]  /*2850*/  BSSY B1, `(.L_x_42) ;  /* 0x0000007000017945 */ /* 0x000fe60003800000 */
[----:B0-----:R-:W-:-:S04]  /*2860*/  FMUL R14, R5, R90 ;  /* 0x0000005a050e7220 */ /* 0x001fc80000400000 */
[----:B------:R-:W-:-:S05]  /*2870*/  FFMA R14, R29, R23, R14 ;  /* 0x000000171d0e7223 */ /* 0x000fca000000000e */
[----:B------:R-:W-:-:S05]  /*2880*/  F2FP.F16.F32.PACK_AB R14, RZ, R14 ;  /* 0x0000000eff0e723e */ /* 0x000fca00000000ff */
[----:B------:R0:W-:Y:S01]  /*2890*/  @P3 STG.E.U16 desc[UR38][R10.64+0x12], R14 ;  /* 0x0000120e0a003986 */ /* 0x0001e2000c101526 */
[----:B------:R-:W-:Y:S05]  /*28a0*/  @!P1 BRA `(.L_x_43) ;  /* 0x0000000000049947 */ /* 0x000fea0003800000 */
[----:B------:R4:W5:Y:S02]  /*28b0*/  LDG.E.LTC128B.U16 R24, desc[UR38][R8.64+0x10] ;  /* 0x0000102608187981 */ /* 0x000964000c1e1520 */
.L_x_43:
[----:B------:R-:W-:Y:S05]  /*28c0*/  BSYNC B1 ;  /* 0x0000000000017941 */ /* 0x000fea0003800000 */
.L_x_42:
[----:B-----5:R-:W-:Y:S01]  /*28d0*/  HADD2.F32 R5, -RZ, R24.H0_H0 ;  /* 0x20000018ff057230 */ /* 0x020fe20000004100 */
[----:B------:R-:W-:Y:S01]  /*28e0*/  ISETP.GT.AND P0, PT, R3, 0x8, P0 ;  /* 0x000000080300780c */ /* 0x000fe20000704270 */
[----:B------:R-:W-:Y:S03]  /*28f0*/  BSSY B1, `(.L_x_44) ;  /* 0x0000007000017945 */ /* 0x000fe60003800000 */
[----:B------:R-:W-:-:S04]  /*2900*/  FMUL R5, R5, R90 ;  /* 0x0000005a05057220 */ /* 0x000fc80000400000 */
[----:B------:R-:W-:-:S05]  /*2910*/  FFMA R5, R30, R23, R5 ;  /* 0x000000171e057223 */ /* 0x000fca0000000005 */
[----:B------:R-:W-:-:S05]  /*2920*/  F2FP.F16.F32.PACK_AB R5, RZ, R5 ;  /* 0x00000005ff05723e */ /* 0x000fca00000000ff */
[----:B------:R0:W-:Y:S01]  /*2930*/  @P1 STG.E.U16 desc[UR38][R12.64+0x10], R5 ;  /* 0x000010050c001986 */ /* 0x0001e2000c101526 */
[----:B------:R-:W-:Y:S05]  /*2940*/  @!P0 BRA `(.L_x_45) ;  /* 0x0000000000048947 */ /* 0x000fea0003800000 */
[----:B------:R0:W5:Y:S02]  /*2950*/  LDG.E.LTC128B.U16 R24, desc[UR38][R8.64+0x12] ;  /* 0x0000122608187981 */ /* 0x000164000c1e1520 */
.L_x_45:
[----:B------:R-:W-:Y:S05]  /*2960*/  BSYNC B1 ;  /* 0x0000000000017941 */ /* 0x000fea0003800000 */
.L_x_44:
        /* <DEDUP_REMOVED lines=10> */
.L_x_47:
[----:B------:R-:W-:Y:S05]  /*2a10*/  BSYNC B1 ;  /* 0x0000000000017941 */ /* 0x000fea0003800000 */
.L_x_46:
        /* <DEDUP_REMOVED lines=10> */
.L_x_49:
[----:B------:R-:W-:Y:S05]  /*2ac0*/  BSYNC B1 ;  /* 0x0000000000017941 */ /* 0x000fea0003800000 */
.L_x_48:
[----:B0----5:R-:W-:Y:S01]  /*2ad0*/  HADD2.F32 R5, -RZ, R24.H0_H0 ;  /* 0x20000018ff057230 */ /* 0x021fe20000004100 */
        /* <DEDUP_REMOVED lines=8> */
.L_x_51:
[----:B------:R-:W-:Y:S05]  /*2b60*/  BSYNC B1 ;  /* 0x0000000000017941 */ /* 0x000fea0003800000 */
.L_x_50:
        /* <DEDUP_REMOVED lines=9> */
.L_x_53:
[----:B------:R-:W-:Y:S05]  /*2c00*/  BSYNC B1 ;  /* 0x0000000000017941 */ /* 0x000fea0003800000 */
.L_x_52:
        /* <DEDUP_REMOVED lines=10> */
.L_x_55:
[----:B------:R-:W-:Y:S05]  /*2cb0*/  BSYNC B1 ;  /* 0x0000000000017941 */ /* 0x000fea0003800000 */
.L_x_54:
        /* <DEDUP_REMOVED lines=10> */
.L_x_57:
[----:B------:R-:W-:Y:S05]  /*2d60*/  BSYNC B1 ;  /* 0x0000000000017941 */ /* 0x000fea0003800000 */
.L_x_56:
        /* <DEDUP_REMOVED lines=9> */
.L_x_59:
[----:B------:R-:W-:Y:S05]  /*2e00*/  BSYNC B1 ;  /* 0x0000000000017941 */ /* 0x000fea0003800000 */
.L_x_58:
        /* <DEDUP_REMOVED lines=9> */
.L_x_61:
[----:B------:R-:W-:Y:S05]  /*2ea0*/  BSYNC B1 ;  /* 0x0000000000017941 */ /* 0x000fea0003800000 */
.L_x_60:
        /* <DEDUP_REMOVED lines=10> */
.L_x_63:
[----:B------:R-:W-:Y:S05]  /*2f50*/  BSYNC B1 ;  /* 0x0000000000017941 */ /* 0x000fea0003800000 */
.L_x_62:
        /* <DEDUP_REMOVED lines=10> */
.L_x_65:
[----:B------:R-:W-:Y:S05]  /*3000*/  BSYNC B1 ;  /* 0x0000000000017941 */ /* 0x000fea0003800000 */
.L_x_64:
        /* <DEDUP_REMOVED lines=9> */
.L_x_67:
[----:B------:R-:W-:Y:S05]  /*30a0*/  BSYNC B1 ;  /* 0x0000000000017941 */ /* 0x000fea0003800000 */
.L_x_66:
        /* <DEDUP_REMOVED lines=9> */
.L_x_69:
[----:B------:R-:W-:Y:S05]  /*3140*/  BSYNC B1 ;  /* 0x0000000000017941 */ /* 0x000fea0003800000 */
.L_x_68:
        /* <DEDUP_REMOVED lines=10> */
.L_x_71:
[----:B------:R-:W-:Y:S05]  /*31f0*/  BSYNC B1 ;  /* 0x0000000000017941 */ /* 0x000fea0003800000 */
.L_x_70:
        /* <DEDUP_REMOVED lines=10> */
.L_x_73:
[----:B------:R-:W-:Y:S05]  /*32a0*/  BSYNC B1 ;  /* 0x0000000000017941 */ /* 0x000fea0003800000 */
.L_x_72:
        /* <DEDUP_REMOVED lines=9> */
.L_x_75:
[----:B------:R-:W-:Y:S05]  /*3340*/  BSYNC B1 ;  /* 0x0000000000017941 */ /* 0x000fea0003800000 */
.L_x_74:
        /* <DEDUP_REMOVED lines=9> */
.L_x_77:
[----:B------:R-:W-:Y:S05]  /*33e0*/  BSYNC B1 ;  /* 0x0000000000017941 */ /* 0x000fea0003800000 */
.L_x_76:
        /* <DEDUP_REMOVED lines=10> */
.L_x_79:
[----:B------:R-:W-:Y:S05]  /*3490*/  BSYNC B1 ;  /* 0x0000000000017941 */ /* 0x000fea0003800000 */
.L_x_78:
        /* <DEDUP_REMOVED lines=10> */
.L_x_81:
[----:B------:R-:W-:Y:S05]  /*3540*/  BSYNC B1 ;  /* 0x0000000000017941 */ /* 0x000fea0003800000 */
.L_x_80:
        /* <DEDUP_REMOVED lines=9> */
.L_x_83:
[----:B------:R-:W-:Y:S05]  /*35e0*/  BSYNC B1 ;  /* 0x0000000000017941 */ /* 0x000fea0003800000 */
.L_x_82:
        /* <DEDUP_REMOVED lines=9> */
.L_x_85:
[----:B------:R-:W-:Y:S05]  /*3680*/  BSYNC B1 ;  /* 0x0000000000017941 */ /* 0x000fea0003800000 */
.L_x_84:
        /* <DEDUP_REMOVED lines=10> */
.L_x_87:
[----:B------:R-:W-:Y:S05]  /*3730*/  BSYNC B1 ;  /* 0x0000000000017941 */ /* 0x000fea0003800000 */
.L_x_86:
        /* <DEDUP_REMOVED lines=10> */
.L_x_89:
[----:B------:R-:W-:Y:S05]  /*37e0*/  BSYNC B1 ;  /* 0x0000000000017941 */ /* 0x000fea0003800000 */
.L_x_88:
        /* <DEDUP_REMOVED lines=9> */
.L_x_91:
[----:B------:R-:W-:Y:S05]  /*3880*/  BSYNC B1 ;  /* 0x0000000000017941 */ /* 0x000fea0003800000 */
.L_x_90:
        /* <DEDUP_REMOVED lines=9> */
.L_x_93:
[----:B------:R-:W-:Y:S05]  /*3920*/  BSYNC B1 ;  /* 0x0000000000017941 */ /* 0x000fea0003800000 */
.L_x_92:
        /* <DEDUP_REMOVED lines=10> */
.L_x_95:
[----:B------:R-:W-:Y:S05]  /*39d0*/  BSYNC B1 ;  /* 0x0000000000017941 */ /* 0x000fea0003800000 */
.L_x_94:
        /* <DEDUP_REMOVED lines=10> */
.L_x_97:
[----:B------:R-:W-:Y:S05]  /*3a80*/  BSYNC B1 ;  /* 0x0000000000017941 */ /* 0x000fea0003800000 */
.L_x_96:
        /* <DEDUP_REMOVED lines=9> */
.L_x_99:
[----:B------:R-:W-:Y:S05]  /*3b20*/  BSYNC B1 ;  /* 0x0000000000017941 */ /* 0x000fea0003800000 */
.L_x_98:
        /* <DEDUP_REMOVED lines=9> */
.L_x_101:
[----:B------:R-:W-:Y:S05]  /*3bc0*/  BSYNC B1 ;  /* 0x0000000000017941 */ /* 0x000fea0003800000 */
.L_x_100:
        /* <DEDUP_REMOVED lines=10> */
.L_x_103:
[----:B------:R-:W-:Y:S05]  /*3c70*/  BSYNC B1 ;  /* 0x0000000000017941 */ /* 0x000fea0003800000 */
.L_x_102:
        /* <DEDUP_REMOVED lines=10> */
.L_x_105:
[----:B------:R-:W-:Y:S05]  /*3d20*/  BSYNC B1 ;  /* 0x0000000000017941 */ /* 0x000fea0003800000 */
.L_x_104:
        /* <DEDUP_REMOVED lines=9> */
.L_x_107:
[----:B------:R-:W-:Y:S05]  /*3dc0*/  BSYNC B1 ;  /* 0x0000000000017941 */ /* 0x000fea0003800000 */
.L_x_106:
        /* <DEDUP_REMOVED lines=9> */
.L_x_109:
[----:B------:R-:W-:Y:S05]  /*3e60*/  BSYNC B1 ;  /* 0x0000000000017941 */ /* 0x000fea0003800000 */
.L_x_108:
        /* <DEDUP_REMOVED lines=10> */
.L_x_111:
[----:B------:R-:W-:Y:S05]  /*3f10*/  BSYNC B1 ;  /* 0x0000000000017941 */ /* 0x000fea0003800000 */
.L_x_110:
        /* <DEDUP_REMOVED lines=10> */
.L_x_113:
[----:B------:R-:W-:Y:S05]  /*3fc0*/  BSYNC B1 ;  /* 0x0000000000017941 */ /* 0x000fea0003800000 */
.L_x_112:
        /* <DEDUP_REMOVED lines=9> */
.L_x_115:
[----:B------:R-:W-:Y:S05]  /*4060*/  BSYNC B1 ;  /* 0x0000000000017941 */ /* 0x000fea0003800000 */
.L_x_114:
        /* <DEDUP_REMOVED lines=9> */
.L_x_117:
[----:B------:R-:W-:Y:S05]  /*4100*/  BSYNC B1 ;  /* 0x0000000000017941 */ /* 0x000fea0003800000 */
.L_x_116:
        /* <DEDUP_REMOVED lines=10> */
.L_x_119:
[----:B------:R-:W-:Y:S05]  /*41b0*/  BSYNC B1 ;  /* 0x0000000000017941 */ /* 0x000fea0003800000 */
.L_x_118:
        /* <DEDUP_REMOVED lines=10> */
.L_x_121:
[----:B------:R-:W-:Y:S05]  /*4260*/  BSYNC B1 ;  /* 0x0000000000017941 */ /* 0x000fea0003800000 */
.L_x_120:
        /* <DEDUP_REMOVED lines=9> */
.L_x_123:
[----:B------:R-:W-:Y:S05]  /*4300*/  BSYNC B1 ;  /* 0x0000000000017941 */ /* 0x000fea0003800000 */
.L_x_122:
        /* <DEDUP_REMOVED lines=9> */
.L_x_125:
[----:B------:R-:W-:Y:S05]  /*43a0*/  BSYNC B1 ;  /* 0x0000000000017941 */ /* 0x000fea0003800000 */
.L_x_124:
        /* <DEDUP_REMOVED lines=10> */
.L_x_127:
[----:B------:R-:W-:Y:S05]  /*4450*/  BSYNC B1 ;  /* 0x0000000000017941 */ /* 0x000fea0003800000 */
.L_x_126:
        /* <DEDUP_REMOVED lines=10> */
.L_x_129:
[----:B------:R-:W-:Y:S05]  /*4500*/  BSYNC B1 ;  /* 0x0000000000017941 */ /* 0x000fea0003800000 */
.L_x_128:
        /* <DEDUP_REMOVED lines=9> */
.L_x_131:
[----:B------:R-:W-:Y:S05]  /*45a0*/  BSYNC B1 ;  /* 0x0000000000017941 */ /* 0x000fea0003800000 */
.L_x_130:
        /* <DEDUP_REMOVED lines=9> */
.L_x_133:
[----:B------:R-:W-:Y:S05]  /*4640*/  BSYNC B1 ;  /* 0x0000000000017941 */ /* 0x000fea0003800000 */
.L_x_132:
        /* <DEDUP_REMOVED lines=10> */
.L_x_135:
[----:B------:R-:W-:Y:S05]  /*46f0*/  BSYNC B1 ;  /* 0x0000000000017941 */ /* 0x000fea0003800000 */
.L_x_134:
        /* <DEDUP_REMOVED lines=10> */
.L_x_137:
[----:B------:R-:W-:Y:S05]  /*47a0*/  BSYNC B1 ;  /* 0x0000000000017941 */ /* 0x000fea0003800000 */
.L_x_136:
        /* <DEDUP_REMOVED lines=9> */
.L_x_139:
[----:B------:R-:W-:Y:S05]  /*4840*/  BSYNC B1 ;  /* 0x0000000000017941 */ /* 0x000fea0003800000 */
.L_x_138:
        /* <DEDUP_REMOVED lines=9> */
.L_x_141:
[----:B------:R-:W-:Y:S05]  /*48e0*/  BSYNC B1 ;  /* 0x0000000000017941 */ /* 0x000fea0003800000 */
.L_x_140:
        /* <DEDUP_REMOVED lines=10> */
.L_x_143:
[----:B------:R-:W-:Y:S05]  /*4990*/  BSYNC B1 ;  /* 0x0000000000017941 */ /* 0x000fea0003800000 */
.L_x_142:
        /* <DEDUP_REMOVED lines=10> */
.L_x_145:
[----:B------:R-:W-:Y:S05]  /*4a40*/  BSYNC B1 ;  /* 0x0000000000017941 */ /* 0x000fea0003800000 */
.L_x_144:
        /* <DEDUP_REMOVED lines=9> */
.L_x_147:
[----:B------:R-:W-:Y:S05]  /*4ae0*/  BSYNC B1 ;  /* 0x0000000000017941 */ /* 0x000fea0003800000 */
.L_x_146:
        /* <DEDUP_REMOVED lines=9> */
.L_x_149:
[----:B------:R-:W-:Y:S05]  /*4b80*/  BSYNC B1 ;  /* 0x0000000000017941 */ /* 0x000fea0003800000 */
.L_x_148:
        /* <DEDUP_REMOVED lines=10> */
.L_x_151:
[----:B------:R-:W-:Y:S05]  /*4c30*/  BSYNC B1 ;  /* 0x0000000000017941 */ /* 0x000fea0003800000 */
.L_x_150:
[----:B-----5:R-:W-:Y:S01]  /*4c40*/  HADD2.F32 R5, -RZ, R24.H0_H0 ;  /* 0x20000018ff057230 */ /* 0x020fe20000004100 */
[----:B------:R-:W-:Y:S01]  /*4c50*/  ISETP.GT.AND P0, PT, R4, 0x79, PT ;  /* 0x000000790400780c */ /* 0x000fe20003f04270 */
[----:B------:R-:W-:Y:S01]  /*4c60*/  @P2 IMAD.MOV.U32 R4, RZ, RZ, R10 ;  /* 0x000000ffff042224 */ /* 0x000fe200078e000a */
[----:B------:R-:W-:Y:S02]  /*4c70*/  BSSY B1, `(.L_x_152) ;  /* 0x000000a000017945 */ /* 0x000fe40003800000 */
[----:B------:R-:W-:Y:S01]  /*4c80*/  FMUL R5, R5, R90 ;  /* 0x0000005a05057220 */ /* 0x000fe20000400000 */
[----:B------:R-:W-:-:S03]  /*4c90*/  ISETP.GT.AND P3, PT, R3, RZ, P0 ;  /* 0x000000ff0300720c */ /* 0x000fc60000764270 */
[----:B------:R-:W-:-:S05]  /*4ca0*/  FFMA R5, R84, R23, R5 ;  /* 0x0000001754057223 */ /* 0x000fca0000000005 */
[----:B------:R-:W-:-:S04]  /*4cb0*/  F2FP.F16.F32.PACK_AB R5, RZ, R5 ;  /* 0x00000005ff05723e */ /* 0x000fc800000000ff */
[----:B0-----:R-:W-:Y:S01]  /*4cc0*/  PRMT R14, R5, 0x7610, R14 ;  /* 0x00007610050e7816 */ /* 0x001fe2000000000e */
[----:B------:R-:W-:-:S05]  /*4cd0*/  @P2 IMAD.MOV.U32 R5, RZ, RZ, R11 ;  /* 0x000000ffff052224 */ /* 0x000fca00078e000b */
[----:B------:R0:W-:Y:S01]  /*4ce0*/  @P2 STG.E.U16 desc[UR38][R4.64+0xf0], R14 ;  /* 0x0000f00e04002986 */ /* 0x0001e2000c101526 */
[----:B------:R-:W-:Y:S05]  /*4cf0*/  @!P3 BRA `(.L_x_153) ;  /* 0x000000000004b947 */ /* 0x000fea0003800000 */
[----:B------:R0:W5:Y:S02]  /*4d00*/  LDG.E.LTC128B.U16 R24, desc[UR38][R6.64+0xf2] ;  /* 0x0000f22606187981 */ /* 0x000164000c1e1520 */
.L_x_153:
[----:B------:R-:W-:Y:S05]  /*4d10*/  BSYNC B1 ;  /* 0x0000000000017941 */ /* 0x000fea0003800000 */
.L_x_152:
        /* <DEDUP_REMOVED lines=9> */
.L_x_155:
[----:B------:R-:W-:Y:S05]  /*4db0*/  BSYNC B1 ;  /* 0x0000000000017941 */ /* 0x000fea0003800000 */
.L_x_154:
[----:B-----5:R-:W-:Y:S01]  /*4dc0*/  HADD2.F32 R5, -RZ, R24.H0_H0 ;  /* 0x20000018ff057230 */ /* 0x020fe20000004100 */
[----:B------:R-:W-:Y:S01]  /*4dd0*/  ISETP.GT.AND P0, PT, R3, 0x8, P0 ;  /* 0x000000080300780c */ /* 0x000fe20000704270 */
[----:B0-----:R-:W-:Y:S01]  /*4de0*/  @P1 IMAD.MOV.U32 R4, RZ, RZ, R12 ;  /* 0x000000ffff041224 */ /* 0x001fe200078e000c */
[----:B------:R-:W-:Y:S02]  /*4df0*/  BSSY B1, `(.L_x_156) ;  /* 0x0000009000017945 */ /* 0x000fe40003800000 */
[----:B------:R-:W-:-:S04]  /*4e00*/  FMUL R5, R5, R90 ;  /* 0x0000005a05057220 */ /* 0x000fc80000400000 */
[----:B------:R-:W-:-:S05]  /*4e10*/  FFMA R5, R86, R23, R5 ;  /* 0x0000001756057223 */ /* 0x000fca0000000005 */
[----:B------:R-:W-:-:S04]  /*4e20*/  F2FP.F16.F32.PACK_AB R5, RZ, R5 ;  /* 0x00000005ff05723e */ /* 0x000fc800000000ff */
[----:B-1-3--:R-:W-:Y:S01]  /*4e30*/  PRMT R6, R5, 0x7610, R6 ;  /* 0x0000761005067816 */ /* 0x00afe20000000006 */
[----:B------:R-:W-:-:S05]  /*4e40*/  @P1 IMAD.MOV.U32 R5, RZ, RZ, R13 ;  /* 0x000000ffff051224 */ /* 0x000fca00078e000d */
[----:B------:R0:W-:Y:S01]  /*4e50*/  @P1 STG.E.U16 desc[UR38][R4.64+0xf0], R6 ;  /* 0x0000f00604001986 */ /* 0x0001e2000c101526 */
[----:B------:R-:W-:Y:S05]  /*4e60*/  @!P0 BRA `(.L_x_157) ;  /* 0x0000000000048947 */ /* 0x000fea0003800000 */
[----:B------:R1:W5:Y:S02]  /*4e70*/  LDG.E.LTC128B.U16 R24, desc[UR38][R8.64+0xf2] ;  /* 0x0000f22608187981 */ /* 0x000364000c1e1520 */
.L_x_157:
[----:B------:R-:W-:Y:S05]  /*4e80*/  BSYNC B1 ;  /* 0x0000000000017941 */ /* 0x000fea0003800000 */
.L_x_156:
[----:B------:R-:W-:Y:S05]  /*4e90*/  @!P0 BRA `(.L_x_158) ;  /* 0x0000001000e88947 */ /* 0x000fea0003800000 */
[----:B-----5:R-:W-:-:S05]  /*4ea0*/  HADD2.F32 R3, -RZ, R24.H0_H0 ;  /* 0x20000018ff037230 */ /* 0x020fca0000004100 */
[----:B0-----:R-:W-:-:S04]  /*4eb0*/  FMUL R4, R3, R90 ;  /* 0x0000005a03047220 */ /* 0x001fc80000400000 */
[----:B------:R-:W-:-:S05]  /*4ec0*/  FFMA R4, R87, R23, R4 ;  /* 0x0000001757047223 */ /* 0x000fca0000000004 */
[----:B------:R-:W-:-:S05]  /*4ed0*/  F2FP.F16.F32.PACK_AB R4, RZ, R4 ;  /* 0x00000004ff04723e */ /* 0x000fca00000000ff */
[----:B------:R3:W-:Y:S01]  /*4ee0*/  STG.E.U16 desc[UR38][R12.64+0xf2], R4 ;  /* 0x0000f2040c007986 */ /* 0x0007e2000c101526 */
[----:B------:R-:W-:Y:S05]  /*4ef0*/  BRA `(.L_x_158) ;  /* 0x0000001000d07947 */ /* 0x000fea0003800000 */
.L_x_33:
[----:B------:R-:W-:Y:S01]  /*4f00*/  ISETP.GT.AND P3, PT, R4, 0x1, PT ;  /* 0x000000010400780c */ /* 0x000fe20003f64270 */
[----:B------:R-:W-:Y:S01]  /*4f10*/  ULDC.64 UR4, c[0x0][0x5c0] ;  /* 0x0001700000047ab9 */ /* 0x000fe20000000a00 */
[-C--:B------:R-:W-:Y:S01]  /*4f20*/  FMUL R24, R24, R23.reuse ;  /* 0x0000001718187220 */ /* 0x080fe20000400000 */
[----:B------:R-:W-:Y:S01]  /*4f30*/  LEA R6, P4, R106, UR4, 0x1 ;  /* 0x000000046a067c11 */ /* 0x000fe2000f8808ff */
[-C--:B------:R-:W-:Y:S01]  /*4f40*/  FMUL R25, R25, R23.reuse ;  /* 0x0000001719197220 */ /* 0x080fe20000400000 */
[----:B------:R-:W-:Y:S01]  /*4f50*/  ISETP.GT.AND P0, PT, R3, RZ, P3 ;  /* 0x000000ff0300720c */ /* 0x000fe20001f04270 */
[-C--:B------:R-:W-:Y:S01]  /*4f60*/  FMUL R26, R26, R23.reuse ;  /* 0x000000171a1a7220 */ /* 0x080fe20000400000 */
[----:B------:R-:W-:Y:S01]  /*4f70*/  F2FP.F16.F32.PACK_AB R24, RZ, R24 ;  /* 0x00000018ff18723e */ /* 0x000fe200000000ff */
[-C--:B------:R-:W-:Y:S01]  /*4f80*/  FMUL R27, R27, R23.reuse ;  /* 0x000000171b1b7220 */ /* 0x080fe20000400000 */
[----:B------:R-:W-:Y:S01]  /*4f90*/  LEA.HI.X R7, R106, UR5, R103, 0x1, P4 ;  /* 0x000000056a077c11 */ /* 0x000fe2000a0f0c67 */
[----:B------:R-:W-:Y:S01]  /*4fa0*/  FMUL R28, R28, R23 ;  /* 0x000000171c1c7220 */ /* 0x000fe20000400000 */
[----:B------:R-:W-:Y:S01]  /*4fb0*/  F2FP.F16.F32.PACK_AB R25, RZ, R25 ;  /* 0x00000019ff19723e */ /* 0x000fe200000000ff */
[-C--:B------:R-:W-:Y:S01]  /*4fc0*/  FMUL R29, R29, R23.reuse ;  /* 0x000000171d1d7220 */ /* 0x080fe20000400000 */
[----:B------:R-:W-:Y:S01]  /*4fd0*/  ISETP.GT.AND P2, PT, R3, 0x8, P2 ;  /* 0x000000080300780c */ /* 0x000fe20001744270 */
[----:B------:R-:W-:Y:S01]  /*4fe0*/  @P1 STG.E.U16 desc[UR38][R6.64], R24 ;  /* 0x0000001806001986 */ /* 0x000fe2000c101526 */
[----:B------:R-:W-:Y:S01]  /*4ff0*/  ISETP.GT.AND P1, PT, R4, 0x8, PT ;  /* 0x000000080400780c */ /* 0x000fe20003f24270 */
[-C--:B------:R-:W-:Y:S01]  /*5000*/  FMUL R30, R30, R23.reuse ;  /* 0x000000171e1e7220 */ /* 0x080fe20000400000 */
[C---:B------:R-:W-:Y:S01]  /*5010*/  SHF.L.U64.HI R5, R91.reuse, 0x1, R92 ;  /* 0x000000015b057819 */ /* 0x040fe2000001025c */
[----:B------:R-:W-:Y:S01]  /*5020*/  @P0 STG.E.U16 desc[UR38][R6.64+0x2], R25 ;  /* 0x0000021906000986 */ /* 0x000fe2000c101526 */
[----:B------:R-:W-:Y:S01]  /*5030*/  LEA R8, P5, R91, R6, 0x1 ;  /* 0x000000065b087211 */ /* 0x000fe200078a08ff */
[-C--:B------:R-:W-:Y:S01]  /*5040*/  FMUL R31, R31, R23.reuse ;  /* 0x000000171f1f7220 */ /* 0x080fe20000400000 */
[----:B------:R-:W-:Y:S01]  /*5050*/  ISETP.GT.AND P3, PT, R3, 0x8, P3 ;  /* 0x000000080300780c */ /* 0x000fe20001f64270 */
[-C--:B------:R-:W-:Y:S01]  /*5060*/  FMUL R32, R32, R23.reuse ;  /* 0x0000001720207220 */ /* 0x080fe20000400000 */
[----:B------:R-:W-:Y:S01]  /*5070*/  ISETP.GT.AND P0, PT, R4, 0x9, PT ;  /* 0x000000090400780c */ /* 0x000fe20003f04270 */
[----:B------:R-:W-:Y:S01]  /*5080*/  IMAD.X R9, R5, 0x1, R7, P5 ;  /* 0x0000000105097824 */ /* 0x000fe200028e0607 */
[----:B------:R-:W-:Y:S01]  /*5090*/  ISETP.GT.AND P4, PT, R3, RZ, P1 ;  /* 0x000000ff0300720c */ /* 0x000fe20000f84270 */
[-C--:B------:R-:W-:Y:S01]  /*50a0*/  FMUL R33, R33, R23.reuse ;  /* 0x0000001721217220 */ /* 0x080fe20000400000 */
[----:B------:R-:W-:Y:S01]  /*50b0*/  F2FP.F16.F32.PACK_AB R26, RZ, R26 ;  /* 0x0000001aff1a723e */ /* 0x000fe200000000ff */
[-C--:B------:R-:W-:Y:S01]  /*50c0*/  FMUL R34, R34, R23.reuse ;  /* 0x0000001722227220 */ /* 0x080fe20000400000 */
[----:B------:R-:W-:Y:S01]  /*50d0*/  ISETP.GT.AND P5, PT, R3, RZ, P0 ;  /* 0x000000ff0300720c */ /* 0x000fe200007a4270 */
[----:B------:R-:W-:Y:S01]  /*50e0*/  FMUL R35, R35, R23 ;  /* 0x0000001723237220 */ /* 0x000fe20000400000 */
[----:B------:R-:W-:Y:S01]  /*50f0*/  F2FP.F16.F32.PACK_AB R27, RZ, R27 ;  /* 0x0000001bff1b723e */ /* 0x000fe200000000ff */
[----:B------:R-:W-:Y:S01]  /*5100*/  @P2 STG.E.U16 desc[UR38][R8.64], R26 ;  /* 0x0000001a08002986 */ /* 0x000fe2000c101526 */
[----:B------:R-:W-:Y:S01]  /*5110*/  F2FP.F16.F32.PACK_AB R28, RZ, R28 ;  /* 0x0000001cff1c723e */ /* 0x000fe200000000ff */
[-C--:B------:R-:W-:Y:S01]  /*5120*/  FMUL R36, R36, R23.reuse ;  /* 0x0000001724247220 */ /* 0x080fe20000400000 */
[----:B------:R-:W-:Y:S01]  /*5130*/  ISETP.GT.AND P2, PT, R3, 0x8, P1 ;  /* 0x000000080300780c */ /* 0x000fe20000f44270 */
[----:B------:R-:W-:Y:S01]  /*5140*/  @P3 STG.E.U16 desc[UR38][R8.64+0x2], R27 ;  /* 0x0000021b08003986 */ /* 0x000fe2000c101526 */
[----:B------:R-:W-:Y:S01]  /*5150*/  ISETP.GT.AND P1, PT, R4, 0x10, PT ;  /* 0x000000100400780c */ /* 0x000fe20003f24270 */
[----:B------:R-:W-:Y:S01]  /*5160*/  FMUL R37, R37, R23 ;  /* 0x0000001725257220 */ /* 0x000fe20000400000 */
[----:B------:R-:W-:Y:S01]  /*5170*/  F2FP.F16.F32.PACK_AB R29, RZ, R29 ;  /* 0x0000001dff1d723e */ /* 0x000fe200000000ff */
[----:B------:R-:W-:Y:S01]  /*5180*/  @P4 STG.E.U16 desc[UR38][R6.64+0x10], R28 ;  /* 0x0000101c06004986 */ /* 0x000fe2000c101526 */
[C---:B------:R-:W-:Y:S01]  /*5190*/  ISETP.GT.AND P3, PT, R3.reuse, 0x8, P0 ;  /* 0x000000080300780c */ /* 0x040fe20000764270 */
[-C--:B------:R-:W-:Y:S01]  /*51a0*/  FMUL R38, R38, R23.reuse ;  /* 0x0000001726267220 */ /* 0x080fe20000400000 */
[----:B------:R-:W-:Y:S01]  /*51b0*/  ISETP.GT.AND P0, PT, R4, 0x11, PT ;  /* 0x000000110400780c */ /* 0x000fe20003f04270 */
[----:B------:R-:W-:Y:S01]  /*51c0*/  @P5 STG.E.U16 desc[UR38][R6.64+0x12], R29 ;  /* 0x0000121d06005986 */ /* 0x000fe2000c101526 */
        /* <DEDUP_REMOVED lines=161> */
[----:B------:R-:W-:Y:S01]  /*5be0*/  FMUL R87, R87, R23 ;  /* 0x0000001757577220 */ /* 0x000fe20000400000 */
[----:B------:R-:W-:-:S02]  /*5bf0*/  F2FP.F16.F32.PACK_AB R62, RZ, R62 ;  /* 0x0000003eff3e723e */ /* 0x000fc400000000ff */
[C---:B------:R-:W-:Y:S02]  /*5c00*/  ISETP.GT.AND P5, PT, R3.reuse, RZ, P0 ;  /* 0x000000ff0300720c */ /* 0x040fe400007a4270 */
[----:B------:R-:W-:Y:S01]  /*5c10*/  F2FP.F16.F32.PACK_AB R63, RZ, R63 ;  /* 0x0000003fff3f723e */ /* 0x000fe200000000ff */
[----:B------:R-:W-:Y:S01]  /*5c20*/  @P2 STG.E.U16 desc[UR38][R8.64+0x90], R62 ;  /* 0x0000903e08002986 */ /* 0x000fe2000c101526 */
[----:B------:R-:W-:Y:S02]  /*5c30*/  F2FP.F16.F32.PACK_AB R64, RZ, R64 ;  /* 0x00000040ff40723e */ /* 0x000fe400000000ff */
[C---:B------:R-:W-:Y:S01]  /*5c40*/  ISETP.GT.AND P2, PT, R3.reuse, 0x8, P1 ;  /* 0x000000080300780c */ /* 0x040fe20000f44270 */
[----:B------:R-:W-:Y:S01]  /*5c50*/  @P3 STG.E.U16 desc[UR38][R8.64+0x92], R63 ;  /* 0x0000923f08003986 */ /* 0x000fe2000c101526 */
[----:B------:R-:W-:Y:S02]  /*5c60*/  ISETP.GT.AND P1, PT, R4, 0x58, PT ;  /* 0x000000580400780c */ /* 0x000fe40003f24270 */
[----:B------:R-:W-:Y:S01]  /*5c70*/  F2FP.F16.F32.PACK_AB R65, RZ, R65 ;  /* 0x00000041ff41723e */ /* 0x000fe200000000ff */
[----:B------:R-:W-:Y:S01]  /*5c80*/  @P4 STG.E.U16 desc[UR38][R6.64+0xa0], R64 ;  /* 0x0000a04006004986 */ /* 0x000fe2000c101526 */
[----:B------:R-:W-:-:S02]  /*5c90*/  ISETP.GT.AND P3, PT, R3, 0x8, P0 ;  /* 0x000000080300780c */ /* 0x000fc40000764270 */
[----:B------:R-:W-:Y:S01]  /*5ca0*/  ISETP.GT.AND P0, PT, R4, 0x59, PT ;  /* 0x000000590400780c */ /* 0x000fe20003f04270 */
[----:B------:R-:W-:Y:S01]  /*5cb0*/  @P5 STG.E.U16 desc[UR38][R6.64+0xa2], R65 ;  /* 0x0000a24106005986 */ /* 0x000fe2000c101526 */
[C---:B------:R-:W-:Y:S02]  /*5cc0*/  ISETP.GT.AND P4, PT, R3.reuse, RZ, P1 ;  /* 0x000000ff0300720c */ /* 0x040fe40000f84270 */
[----:B------:R-:W-:Y:S02]  /*5cd0*/  F2FP.F16.F32.PACK_AB R66, RZ, R66 ;  /* 0x00000042ff42723e */ /* 0x000fe400000000ff */
[----:B------:R-:W-:Y:S02]  /*5ce0*/  ISETP.GT.AND P5, PT, R3, RZ, P0 ;  /* 0x000000ff0300720c */ /* 0x000fe400007a4270 */
[----:B------:R-:W-:Y:S01]  /*5cf0*/  F2FP.F16.F32.PACK_AB R67, RZ, R67 ;  /* 0x00000043ff43723e */ /* 0x000fe200000000ff */
[----:B------:R-:W-:Y:S01]  /*5d00*/  @P2 STG.E.U16 desc[UR38][R8.64+0xa0], R66 ;  /* 0x0000a04208002986 */ /* 0x000fe2000c101526 */
[----:B------:R-:W-:-:S02]  /*5d10*/  F2FP.F16.F32.PACK_AB R68, RZ, R68 ;  /* 0x00000044ff44723e */ /* 0x000fc400000000ff */
[C---:B------:R-:W-:Y:S01]  /*5d20*/  ISETP.GT.AND P2, PT, R3.reuse, 0x8, P1 ;  /* 0x000000080300780c */ /* 0x040fe20000f44270 */
[----:B------:R-:W-:Y:S01]  /*5d30*/  @P3 STG.E.U16 desc[UR38][R8.64+0xa2], R67 ;  /* 0x0000a24308003986 */ /* 0x000fe2000c101526 */
[C---:B------:R-:W-:Y:S02]  /*5d40*/  ISETP.GT.AND P1, PT, R4.reuse, 0x60, PT ;  /* 0x000000600400780c */ /* 0x040fe40003f24270 */
[----:B------:R-:W-:Y:S01]  /*5d50*/  F2FP.F16.F32.PACK_AB R69, RZ, R69 ;  /* 0x00000045ff45723e */ /* 0x000fe200000000ff */
[----:B------:R-:W-:Y:S01]  /*5d60*/  @P4 STG.E.U16 desc[UR38][R6.64+0xb0], R68 ;  /* 0x0000b04406004986 */ /* 0x000fe2000c101526 */
[C---:B------:R-:W-:Y:S02]  /*5d70*/  ISETP.GT.AND P3, PT, R3.reuse, 0x8, P0 ;  /* 0x000000080300780c */ /* 0x040fe40000764270 */
[----:B------:R-:W-:Y:S01]  /*5d80*/  ISETP.GT.AND P0, PT, R4, 0x61, PT ;  /* 0x000000610400780c */ /* 0x000fe20003f04270 */
[----:B------:R-:W-:Y:S01]  /*5d90*/  @P5 STG.E.U16 desc[UR38][R6.64+0xb2], R69 ;  /* 0x0000b24506005986 */ /* 0x000fe2000c101526 */
[----:B------:R-:W-:-:S02]  /*5da0*/  ISETP.GT.AND P4, PT, R3, RZ, P1 ;  /* 0x000000ff0300720c */ /* 0x000fc40000f84270 */
[C---:B------:R-:W-:Y:S02]  /*5db0*/  ISETP.GT.AND P5, PT, R3.reuse, RZ, P0 ;  /* 0x000000ff0300720c */ /* 0x040fe400007a4270 */
[----:B------:R-:W-:Y:S02]  /*5dc0*/  F2FP.F16.F32.PACK_AB R70, RZ, R70 ;  /* 0x00000046ff46723e */ /* 0x000fe400000000ff */
[----:B------:R-:W-:Y:S02]  /*5dd0*/  F2FP.F16.F32.PACK_AB R71, RZ, R71 ;  /* 0x00000047ff47723e */ /* 0x000fe400000000ff */
[----:B------:R-:W-:Y:S01]  /*5de0*/  F2FP.F16.F32.PACK_AB R72, RZ, R72 ;  /* 0x00000048ff48723e */ /* 0x000fe200000000ff */
[----:B------:R-:W-:Y:S01]  /*5df0*/  @P2 STG.E.U16 desc[UR38][R8.64+0xb0], R70 ;  /* 0x0000b04608002986 */ /* 0x000fe2000c101526 */
[----:B------:R-:W-:Y:S02]  /*5e00*/  F2FP.F16.F32.PACK_AB R73, RZ, R73 ;  /* 0x00000049ff49723e */ /* 0x000fe400000000ff */
[C---:B------:R-:W-:Y:S01]  /*5e10*/  ISETP.GT.AND P1, PT, R3.reuse, 0x8, P1 ;  /* 0x000000080300780c */ /* 0x040fe20000f24270 */
[----:B------:R-:W-:Y:S01]  /*5e20*/  @P3 STG.E.U16 desc[UR38][R8.64+0xb2], R71 ;  /* 0x0000b24708003986 */ /* 0x000fe2000c101526 */
[----:B------:R-:W-:-:S02]  /*5e30*/  ISETP.GT.AND P2, PT, R3, 0x8, P0 ;  /* 0x000000080300780c */ /* 0x000fc40000744270 */
[C---:B------:R-:W-:Y:S01]  /*5e40*/  ISETP.GT.AND P0, PT, R4.reuse, 0x69, PT ;  /* 0x000000690400780c */ /* 0x040fe20003f04270 */
[----:B------:R-:W-:Y:S01]  /*5e50*/  @P4 STG.E.U16 desc[UR38][R6.64+0xc0], R72 ;  /* 0x0000c04806004986 */ /* 0x000fe2000c101526 */
[----:B------:R-:W-:Y:S02]  /*5e60*/  ISETP.GT.AND P4, PT, R4, 0x68, PT ;  /* 0x000000680400780c */ /* 0x000fe40003f84270 */
[----:B------:R-:W-:Y:S01]  /*5e70*/  F2FP.F16.F32.PACK_AB R74, RZ, R74 ;  /* 0x0000004aff4a723e */ /* 0x000fe200000000ff */
[----:B------:R-:W-:Y:S01]  /*5e80*/  @P5 STG.E.U16 desc[UR38][R6.64+0xc2], R73 ;  /* 0x0000c24906005986 */ /* 0x000fe2000c101526 */
[C---:B------:R-:W-:Y:S02]  /*5e90*/  ISETP.GT.AND P5, PT, R3.reuse, RZ, P4 ;  /* 0x000000ff0300720c */ /* 0x040fe400027a4270 */
[----:B------:R-:W-:Y:S01]  /*5ea0*/  ISETP.GT.AND P3, PT, R3, RZ, P0 ;  /* 0x000000ff0300720c */ /* 0x000fe20000764270 */
[----:B------:R-:W-:Y:S01]  /*5eb0*/  @P1 STG.E.U16 desc[UR38][R8.64+0xc0], R74 ;  /* 0x0000c04a08001986 */ /* 0x000fe2000c101526 */
[----:B------:R-:W-:-:S02]  /*5ec0*/  F2FP.F16.F32.PACK_AB R75, RZ, R75 ;  /* 0x0000004bff4b723e */ /* 0x000fc400000000ff */
[----:B------:R-:W-:Y:S02]  /*5ed0*/  F2FP.F16.F32.PACK_AB R76, RZ, R76 ;  /* 0x0000004cff4c723e */ /* 0x000fe400000000ff */
[C---:B------:R-:W-:Y:S01]  /*5ee0*/  ISETP.GT.AND P4, PT, R3.reuse, 0x8, P4 ;  /* 0x000000080300780c */ /* 0x040fe20002784270 */
[----:B------:R-:W-:Y:S01]  /*5ef0*/  @P2 STG.E.U16 desc[UR38][R8.64+0xc2], R75 ;  /* 0x0000c24b08002986 */ /* 0x000fe2000c101526 */
[----:B------:R-:W-:Y:S02]  /*5f00*/  F2FP.F16.F32.PACK_AB R77, RZ, R77 ;  /* 0x0000004dff4d723e */ /* 0x000fe400000000ff */
[C---:B------:R-:W-:Y:S01]  /*5f10*/  ISETP.GT.AND P2, PT, R4.reuse, 0x71, PT ;  /* 0x000000710400780c */ /* 0x040fe20003f44270 */
[----:B------:R-:W-:Y:S01]  /*5f20*/  @P5 STG.E.U16 desc[UR38][R6.64+0xd0], R76 ;  /* 0x0000d04c06005986 */ /* 0x000fe2000c101526 */
[----:B------:R-:W-:Y:S02]  /*5f30*/  ISETP.GT.AND P5, PT, R3, 0x8, P0 ;  /* 0x000000080300780c */ /* 0x000fe400007a4270 */
[C---:B------:R-:W-:Y:S01]  /*5f40*/  ISETP.GT.AND P1, PT, R4.reuse, 0x78, PT ;  /* 0x000000780400780c */ /* 0x040fe20003f24270 */
[----:B------:R-:W-:Y:S01]  /*5f50*/  @P3 STG.E.U16 desc[UR38][R6.64+0xd2], R77 ;  /* 0x0000d24d06003986 */ /* 0x000fe2000c101526 */
[----:B------:R-:W-:-:S02]  /*5f60*/  ISETP.GT.AND P3, PT, R4, 0x70, PT ;  /* 0x000000700400780c */ /* 0x000fc40003f64270 */
[----:B------:R-:W-:Y:S01]  /*5f70*/  ISETP.GT.AND P0, PT, R4, 0x79, PT ;  /* 0x000000790400780c */ /* 0x000fe20003f04270 */
[----:B------:R-:W-:Y:S01]  /*5f80*/  @P4 IMAD.MOV.U32 R4, RZ, RZ, R8 ;  /* 0x000000ffff044224 */ /* 0x000fe200078e0008 */
[----:B------:R-:W-:Y:S01]  /*5f90*/  F2FP.F16.F32.PACK_AB R78, RZ, R78 ;  /* 0x0000004eff4e723e */ /* 0x000fe200000000ff */
[----:B------:R-:W-:Y:S01]  /*5fa0*/  @P4 IMAD.MOV.U32 R5, RZ, RZ, R9 ;  /* 0x000000ffff054224 */ /* 0x000fe200078e0009 */
[----:B------:R-:W-:Y:S02]  /*5fb0*/  F2FP.F16.F32.PACK_AB R79, RZ, R79 ;  /* 0x0000004fff4f723e */ /* 0x000fe400000000ff */
[----:B------:R-:W-:Y:S02]  /*5fc0*/  F2FP.F16.F32.PACK_AB R80, RZ, R80 ;  /* 0x00000050ff50723e */ /* 0x000fe400000000ff */
[----:B------:R0:W-:Y:S01]  /*5fd0*/  @P4 STG.E.U16 desc[UR38][R4.64+0xd0], R78 ;  /* 0x0000d04e04004986 */ /* 0x0001e2000c101526 */
[----:B------:R-:W-:Y:S02]  /*5fe0*/  ISETP.GT.AND P4, PT, R3, RZ, P2 ;  /* 0x000000ff0300720c */ /* 0x000fe40001784270 */
[----:B------:R-:W-:-:S02]  /*5ff0*/  F2FP.F16.F32.PACK_AB R81, RZ, R81 ;  /* 0x00000051ff51723e */ /* 0x000fc400000000ff */
[----:B------:R-:W-:Y:S02]  /*6000*/  ISETP.GT.AND P2, PT, R3, 0x8, P2 ;  /* 0x000000080300780c */ /* 0x000fe40001744270 */
[----:B------:R-:W-:Y:S02]  /*6010*/  F2FP.F16.F32.PACK_AB R82, RZ, R82 ;  /* 0x00000052ff52723e */ /* 0x000fe400000000ff */
[----:B------:R-:W-:Y:S02]  /*6020*/  F2FP.F16.F32.PACK_AB R83, RZ, R83 ;  /* 0x00000053ff53723e */ /* 0x000fe400000000ff */
[----:B------:R-:W-:Y:S01]  /*6030*/  F2FP.F16.F32.PACK_AB R84, RZ, R84 ;  /* 0x00000054ff54723e */ /* 0x000fe200000000ff */
[----:B0-----:R-:W-:Y:S01]  /*6040*/  @P5 IMAD.MOV.U32 R4, RZ, RZ, R8 ;  /* 0x000000ffff045224 */ /* 0x001fe200078e0008 */
[----:B------:R-:W-:Y:S01]  /*6050*/  F2FP.F16.F32.PACK_AB R85, RZ, R85 ;  /* 0x00000055ff55723e */ /* 0x000fe200000000ff */
[----:B------:R-:W-:Y:S01]  /*6060*/  @P5 IMAD.MOV.U32 R5, RZ, RZ, R9 ;  /* 0x000000ffff055224 */ /* 0x000fe200078e0009 */
[----:B------:R-:W-:-:S02]  /*6070*/  F2FP.F16.F32.PACK_AB R86, RZ, R86 ;  /* 0x00000056ff56723e */ /* 0x000fc400000000ff */
[----:B------:R-:W-:Y:S02]  /*6080*/  F2FP.F16.F32.PACK_AB R87, RZ, R87 ;  /* 0x00000057ff57723e */ /* 0x000fe400000000ff */
[----:B------:R0:W-:Y:S01]  /*6090*/  @P5 STG.E.U16 desc[UR38][R4.64+0xd2], R79 ;  /* 0x0000d24f04005986 */ /* 0x0001e2000c101526 */
[C---:B------:R-:W-:Y:S02]  /*60a0*/  ISETP.GT.AND P5, PT, R3.reuse, RZ, P3 ;  /* 0x000000ff0300720c */ /* 0x040fe40001fa4270 */
[----:B------:R-:W-:-:S11]  /*60b0*/  ISETP.GT.AND P3, PT, R3, 0x8, P3 ;  /* 0x000000080300780c */ /* 0x000fd60001f64270 */
[----:B0-----:R-:W-:Y:S02]  /*60c0*/  @P5 IMAD.MOV.U32 R4, RZ, RZ, R6 ;  /* 0x000000ffff045224 */ /* 0x001fe400078e0006 */
[----:B------:R-:W-:-:S05]  /*60d0*/  @P5 IMAD.MOV.U32 R5, RZ, RZ, R7 ;  /* 0x000000ffff055224 */ /* 0x000fca00078e0007 */
[----:B------:R0:W-:Y:S01]  /*60e0*/  @P5 STG.E.U16 desc[UR38][R4.64+0xe0], R80 ;  /* 0x0000e05004005986 */ /* 0x0001e2000c101526 */
[C---:B------:R-:W-:Y:S02]  /*60f0*/  ISETP.GT.AND P5, PT, R3.reuse, RZ, P0 ;  /* 0x000000ff0300720c */ /* 0x040fe400007a4270 */
[----:B------:R-:W-:Y:S01]  /*6100*/  ISETP.GT.AND P0, PT, R3, 0x8, P0 ;  /* 0x000000080300780c */ /* 0x000fe20000704270 */
[----:B0-----:R-:W-:Y:S02]  /*6110*/  @P4 IMAD.MOV.U32 R4, RZ, RZ, R6 ;  /* 0x000000ffff044224 */ /* 0x001fe400078e0006 */
[----:B------:R-:W-:-:S05]  /*6120*/  @P4 IMAD.MOV.U32 R5, RZ, RZ, R7 ;  /* 0x000000ffff054224 */ /* 0x000fca00078e0007 */
[----:B------:R0:W-:Y:S01]  /*6130*/  @P4 STG.E.U16 desc[UR38][R4.64+0xe2], R81 ;  /* 0x0000e25104004986 */ /* 0x0001e2000c101526 */
[C---:B------:R-:W-:Y:S02]  /*6140*/  ISETP.GT.AND P4, PT, R3.reuse, RZ, P1 ;  /* 0x000000ff0300720c */ /* 0x040fe40000f84270 */
[----:B------:R-:W-:Y:S01]  /*6150*/  ISETP.GT.AND P1, PT, R3, 0x8, P1 ;  /* 0x000000080300780c */ /* 0x000fe20000f24270 */
[----:B0-----:R-:W-:Y:S02]  /*6160*/  @P3 IMAD.MOV.U32 R4, RZ, RZ, R8 ;  /* 0x000000ffff043224 */ /* 0x001fe400078e0008 */
[----:B------:R-:W-:-:S05]  /*6170*/  @P3 IMAD.MOV.U32 R5, RZ, RZ, R9 ;  /* 0x000000ffff053224 */ /* 0x000fca00078e0009 */
[----:B------:R0:W-:Y:S02]  /*6180*/  @P3 STG.E.U16 desc[UR38][R4.64+0xe0], R82 ;  /* 0x0000e05204003986 */ /* 0x0001e4000c101526 */
[----:B0-----:R-:W-:Y:S02]  /*6190*/  @P2 IMAD.MOV.U32 R4, RZ, RZ, R8 ;  /* 0x000000ffff042224 */ /* 0x001fe400078e0008 */
[----:B------:R-:W-:-:S05]  /*61a0*/  @P2 IMAD.MOV.U32 R5, RZ, RZ, R9 ;  /* 0x000000ffff052224 */ /* 0x000fca00078e0009 */
[----:B------:R0:W-:Y:S02]  /*61b0*/  @P2 STG.E.U16 desc[UR38][R4.64+0xe2], R83 ;  /* 0x0000e25304002986 */ /* 0x0001e4000c101526 */
[----:B0-----:R-:W-:Y:S02]  /*61c0*/  @P4 IMAD.MOV.U32 R4, RZ, RZ, R6 ;  /* 0x000000ffff044224 */ /* 0x001fe400078e0006 */
[----:B------:R-:W-:-:S05]  /*61d0*/  @P4 IMAD.MOV.U32 R5, RZ, RZ, R7 ;  /* 0x000000ffff054224 */ /* 0x000fca00078e0007 */
[----:B------:R0:W-:Y:S04]  /*61e0*/  @P4 STG.E.U16 desc[UR38][R4.64+0xf0], R84 ;  /* 0x0000f05404004986 */ /* 0x0001e8000c101526 */
[----:B------:R1:W-:Y:S01]  /*61f0*/  @P5 STG.E.U16 desc[UR38][R6.64+0xf2], R85 ;  /* 0x0000f25506005986 */ /* 0x0003e2000c101526 */
[----:B0-----:R-:W-:Y:S02]  /*6200*/  @P1 IMAD.MOV.U32 R4, RZ, RZ, R8 ;  /* 0x000000ffff041224 */ /* 0x001fe400078e0008 */
[----:B------:R-:W-:-:S05]  /*6210*/  @P1 IMAD.MOV.U32 R5, RZ, RZ, R9 ;  /* 0x000000ffff051224 */ /* 0x000fca00078e0009 */
[----:B------:R1:W-:Y:S04]  /*6220*/  @P1 STG.E.U16 desc[UR38][R4.64+0xf0], R86 ;  /* 0x0000f05604001986 */ /* 0x0003e8000c101526 */
[----:B------:R1:W-:Y:S02]  /*6230*/  @P0 STG.E.U16 desc[UR38][R8.64+0xf2], R87 ;  /* 0x0000f25708000986 */ /* 0x0003e4000c101526 */
.L_x_158:
[----:B------:R-:W-:Y:S05]  /*6240*/  BSYNC B0 ;  /* 0x0000000000007941 */ /* 0x000fea0003800000 */
.L_x_32:
[----:B------:R-:W-:Y:S01]  /*6250*/  IADD3 R16, P0, R16, UR36, RZ ;  /* 0x0000002410107c10 */ /* 0x000fe2000ff1e0ff */
[----:B------:R-:W-:Y:S01]  /*6260*/  ULDC.64 UR4, c[0x0][0x650] ;  /* 0x0001940000047ab9 */ /* 0x000fe20000000a00 */
[----:B------:R-:W-:Y:S01]  /*6270*/  PRMT R3, RZ, 0x7610, R3 ;  /* 0x00007610ff037816 */ /* 0x000fe20000000003 */
[----:B------:R-:W-:Y:S01]  /*6280*/  IMAD.MOV.U32 R100, RZ, RZ, -0x1 ;  /* 0xffffffffff647424 */ /* 0x000fe200078e00ff */
[----:B------:R-:W-:Y:S01]  /*6290*/  IADD3.X R17, R17, UR42, RZ, P0, !PT ;  /* 0x0000002a11117c10 */ /* 0x000fe200087fe4ff */
[----:B------:R-:W-:Y:S01]  /*62a0*/  IMAD.MOV.U32 R101, RZ, RZ, -0x1 ;  /* 0xffffffffff657424 */ /* 0x000fe200078e00ff */
[----:B------:R-:W-:-:S04]  /*62b0*/  ISETP.GE.U32.AND P0, PT, R16, UR4, PT ;  /* 0x0000000410007c0c */ /* 0x000fc8000bf06070 */
[----:B------:R-:W-:-:S13]  /*62c0*/  ISETP.GE.U32.AND.EX P0, PT, R17, UR5, PT, P0 ;  /* 0x0000000511007c0c */ /* 0x000fda000bf06100 */
[----:B------:R-:W-:Y:S05]  /*62d0*/  @P0 BRA `(.L_x_159) ;  /* 0x00000004004c0947 */ /* 0x000fea0003800000 */
[----:B------:R-:W0:Y:S01]  /*62e0*/  LDC.64 R10, c[0x0][0x628] ;  /* 0x00018a00ff0a7b82 */ /* 0x000e220000000a00 */
[----:B---3--:R-:W3:Y:S01]  /*62f0*/  S2R R12, SR_CTAID.X ;  /* 0x00000000000c7919 */ /* 0x008ee20000002500 */
[----:B-12-4-:R-:W-:Y:S02]  /*6300*/  IMAD.MOV.U32 R8, RZ, RZ, R16 ;  /* 0x000000ffff087224 */ /* 0x016fe400078e0010 */
[----:B------:R-:W-:Y:S01]  /*6310*/  IMAD.MOV.U32 R9, RZ, RZ, R17 ;  /* 0x000000ffff097224 */ /* 0x000fe200078e0011 */
[----:B------:R-:W1:Y:S03]  /*6320*/  S2R R20, SR_CTAID.Y ;  /* 0x0000000000147919 */ /* 0x000e660000002600 */
[----:B------:R-:W2:Y:S08]  /*6330*/  LDC R0, c[0x0][0x630] ;  /* 0x00018c00ff007b82 */ /* 0x000eb00000000800 */
[----:B------:R-:W4:Y:S01]  /*6340*/  LDC.64 R14, c[0x0][0x620] ;  /* 0x00018800ff0e7b82 */ /* 0x000f220000000a00 */
[----:B0-----:R-:W-:-:S04]  /*6350*/  ISETP.NE.U32.AND P0, PT, R10, RZ, PT ;  /* 0x000000ff0a00720c */ /* 0x001fc80003f05070 */
[----:B------:R-:W-:-:S13]  /*6360*/  ISETP.NE.AND.EX P0, PT, R11, RZ, PT, P0 ;  /* 0x000000ff0b00720c */ /* 0x000fda0003f05300 */
[----:B-1234-:R-:W-:Y:S05]  /*6370*/  @!P0 BRA `(.L_x_160) ;  /* 0x0000000000288947 */ /* 0x01efea0003800000 */
        /* <DEDUP_REMOVED lines=10> */
.L_x_160:
[-CC-:B------:R-:W-:Y:S01]  /*6420*/  SHF.R.U64 R101, R8, R0.reuse, R9.reuse ;  /* 0x0000000008657219 */ /* 0x180fe20000001209 */
[----:B------:R-:W0:Y:S01]  /*6430*/  LDC.64 R26, c[0x0][0x640] ;  /* 0x00019000ff1a7b82 */ /* 0x000e220000000a00 */
[----:B------:R-:W-:Y:S01]  /*6440*/  SHF.R.U32.HI R0, RZ, R0, R9 ;  /* 0x00000000ff007219 */ /* 0x000fe20000011609 */
[----:B------:R-:W-:Y:S01]  /*6450*/  ULDC UR4, c[0x0][0x150] ;  /* 0x0000540000047ab9 */ /* 0x000fe20000000800 */
[----:B------:R-:W-:Y:S02]  /*6460*/  IADD3 R3, P0, RZ, -R101, RZ ;  /* 0x80000065ff037210 */ /* 0x000fe40007f1e0ff */
[----:B------:R-:W-:-:S03]  /*6470*/  I2FP.F32.U32 R7, R12 ;  /* 0x0000000c00077245 */ /* 0x000fc60000201000 */
[----:B------:R-:W1:Y:S01]  /*6480*/  LDC R6, c[0x0][0x618] ;  /* 0x00018600ff067b82 */ /* 0x000e620000000800 */
[----:B------:R-:W-:Y:S02]  /*6490*/  IMAD.X R5, RZ, RZ, ~R0, P0 ;  /* 0x000000ffff057224 */ /* 0x000fe400000e0e00 */
[----:B------:R-:W-:Y:S01]  /*64a0*/  FMUL R7, R7, UR4 ;  /* 0x0000000407077c20 */ /* 0x000fe20008400000 */
[----:B------:R-:W-:Y:S01]  /*64b0*/  ULDC UR4, c[0x0][0x154] ;  /* 0x0000550000047ab9 */ /* 0x000fe20000000800 */
[-C--:B------:R-:W-:Y:S02]  /*64c0*/  IMAD R0, R5, R14.reuse, RZ ;  /* 0x0000000e05007224 */ /* 0x080fe400078e02ff */
[C---:B------:R-:W-:Y:S01]  /*64d0*/  IMAD.WIDE.U32 R4, R3.reuse, R14, R16 ;  /* 0x0000000e03047225 */ /* 0x040fe200078e0010 */
[----:B------:R-:W2:Y:S01]  /*64e0*/  LDC R8, c[0x0][0x608] ;  /* 0x00018200ff087b82 */ /* 0x000ea20000000800 */
[----:B------:R-:W3:Y:S02]  /*64f0*/  F2I.U32.TRUNC.NTZ R7, R7 ;  /* 0x0000000700077305 */ /* 0x000ee4000020f000 */
[----:B------:R-:W-:Y:S01]  /*6500*/  IMAD R3, R3, R15, R0 ;  /* 0x0000000f03037224 */ /* 0x000fe200078e0200 */
[----:B------:R-:W-:-:S03]  /*6510*/  I2FP.F32.U32 R0, R20 ;  /* 0x0000001400007245 */ /* 0x000fc60000201000 */
[----:B------:R-:W-:Y:S01]  /*6520*/  IMAD.IADD R3, R5, 0x1, R3 ;  /* 0x0000000105037824 */ /* 0x000fe200078e0203 */
[----:B------:R-:W4:Y:S01]  /*6530*/  LDC R11, c[0x0][0x658] ;  /* 0x00019600ff0b7b82 */ /* 0x000f220000000800 */
[----:B0-----:R-:W-:-:S04]  /*6540*/  ISETP.NE.U32.AND P0, PT, R26, RZ, PT ;  /* 0x000000ff1a00720c */ /* 0x001fc80003f05070 */
[----:B------:R-:W-:-:S03]  /*6550*/  ISETP.NE.AND.EX P0, PT, R27, RZ, PT, P0 ;  /* 0x000000ff1b00720c */ /* 0x000fc60003f05300 */
[----:B------:R-:W0:Y:S01]  /*6560*/  LDC R9, c[0x0][0x144] ;  /* 0x00005100ff097b82 */ /* 0x000e220000000800 */
[-C--:B-1----:R-:W-:Y:S01]  /*6570*/  SHF.R.U64 R10, R4, R6.reuse, R3 ;  /* 0x00000006040a7219 */ /* 0x082fe20000001203 */
[----:B---3--:R-:W-:Y:S01]  /*6580*/  IMAD.MOV R7, RZ, RZ, -R7 ;  /* 0x000000ffff077224 */ /* 0x008fe200078e0a07 */
[----:B------:R-:W-:Y:S01]  /*6590*/  SHF.R.U32.HI R3, RZ, R6, R3 ;  /* 0x00000006ff037219 */ /* 0x000fe20000011603 */
[----:B------:R-:W-:-:S04]  /*65a0*/  FMUL R6, R0, UR4 ;  /* 0x0000000400067c20 */ /* 0x000fc80008400000 */
[----:B------:R-:W1:Y:S01]  /*65b0*/  LDC R21, c[0x0][0x148] ;  /* 0x00005200ff157b82 */ /* 0x000e620000000800 */
[----:B------:R3:W0:Y:S01]  /*65c0*/  F2I.U32.TRUNC.NTZ R14, R6 ;  /* 0x00000006000e7305 */ /* 0x000622000020f000 */
[-CC-:B--2---:R-:W-:Y:S02]  /*65d0*/  SHF.R.U64 R13, R10, R8.reuse, R3.reuse ;  /* 0x000000080a0d7219 */ /* 0x184fe40000001203 */
[----:B------:R-:W-:-:S04]  /*65e0*/  SHF.R.U32.HI R0, RZ, R8, R3 ;  /* 0x00000008ff007219 */ /* 0x000fc80000011603 */
[----:B-----5:R-:W2:Y:S01]  /*65f0*/  LDC R24, c[0x0][0x648] ;  /* 0x00019200ff187b82 */ /* 0x020ea20000000800 */
[-CC-:B----4-:R-:W-:Y:S02]  /*6600*/  SHF.R.U64 R15, R13, R11.reuse, R0.reuse ;  /* 0x0000000b0d0f7219 */ /* 0x190fe40000001200 */
[----:B------:R-:W-:-:S03]  /*6610*/  SHF.R.U32.HI R5, RZ, R11, R0 ;  /* 0x0000000bff057219 */ /* 0x000fc60000011600 */
[----:B------:R-:W-:Y:S02]  /*6620*/  IMAD.MOV.U32 R4, RZ, RZ, R15 ;  /* 0x000000ffff047224 */ /* 0x000fe400078e000f */
[----:B------:R-:W4:Y:S01]  /*6630*/  LDC R28, c[0x0][0x638] ;  /* 0x00018e00ff1c7b82 */ /* 0x000f220000000800 */
[----:B0-----:R-:W-:-:S07]  /*6640*/  IMAD R25, R9, R7, R12 ;  /* 0x0000000709197224 */ /* 0x001fce00078e020c */
[----:B------:R-:W0:Y:S08]  /*6650*/  LDC R29, c[0x0][0x610] ;  /* 0x00018400ff1d7b82 */ /* 0x000e300000000800 */
[----:B------:R-:W0:Y:S01]  /*6660*/  LDC R30, c[0x0][0x600] ;  /* 0x00018000ff1e7b82 */ /* 0x000e220000000800 */
[----:B-123--:R-:W-:Y:S05]  /*6670*/  @!P0 BRA `(.L_x_161) ;  /* 0x0000000000288947 */ /* 0x00efea0003800000 */
[----:B------:R-:W1:Y:S02]  /*6680*/  LDC R0, c[0x0][0x64c] ;  /* 0x00019300ff007b82 */ /* 0x000e640000000800 */
[----:B-1----:R-:W-:-:S05]  /*6690*/  IADD3 R3, P0, R15, R0, RZ ;  /* 0x000000000f037210 */ /* 0x002fca0007f1e0ff */
        /* <DEDUP_REMOVED lines=8> */
.L_x_161:
[----:B------:R-:W-:Y:S01]  /*6720*/  ISETP.NE.AND P0, PT, R2, 0x1, PT ;  /* 0x000000010200780c */ /* 0x000fe20003f05270 */
[----:B------:R-:W-:Y:S01]  /*6730*/  IMAD.MOV R14, RZ, RZ, -R14 ;  /* 0x000000ffff0e7224 */ /* 0x000fe200078e0a0e */
[----:B------:R-:W-:Y:S02]  /*6740*/  SHF.R.U64 R3, R4, R24, R5 ;  /* 0x0000001804037219 */ /* 0x000fe40000001205 */
[----:B------:R-:W-:Y:S02]  /*6750*/  LOP3.LUT R0, R13, R98, RZ, 0xc0, !PT ;  /* 0x000000620d007212 */ /* 0x000fe400078ec0ff */
[----:B------:R-:W-:Y:S01]  /*6760*/  LOP3.LUT R10, R10, R97, RZ, 0xc0, !PT ;  /* 0x000000610a0a7212 */ /* 0x000fe200078ec0ff */
[----:B------:R-:W-:Y:S02]  /*6770*/  IMAD.MOV R4, RZ, RZ, -R3 ;  /* 0x000000ffff047224 */ /* 0x000fe400078e0a03 */
[----:B------:R-:W-:Y:S02]  /*6780*/  IMAD R0, R93, R3, R0 ;  /* 0x000000035d007224 */ /* 0x000fe400078e0200 */
[----:B----4-:R-:W-:-:S02]  /*6790*/  IMAD R3, R4, R28, R15 ;  /* 0x0000001c04037224 */ /* 0x010fc400078e020f */
[----:B------:R-:W-:Y:S02]  /*67a0*/  @P0 IMAD R25, R21, R14, R20 ;  /* 0x0000000e15190224 */ /* 0x000fe400078e0214 */
[----:B0-----:R-:W-:Y:S02]  /*67b0*/  IMAD R5, R3, R30, R10 ;  /* 0x0000001e03057224 */ /* 0x001fe400078e020a */
[----:B------:R-:W-:Y:S02]  /*67c0*/  IMAD R0, R0, R29, R25 ;  /* 0x0000001d00007224 */ /* 0x000fe400078e0219 */
[----:B------:R-:W-:-:S03]  /*67d0*/  IMAD.MOV.U32 R4, RZ, RZ, 0x1 ;  /* 0x00000001ff047424 */ /* 0x000fc600078e00ff */
[----:B------:R-:W-:Y:S02]  /*67e0*/  SEL R100, R5, R0, !P0 ;  /* 0x0000000005647207 */ /* 0x000fe40004000000 */
[----:B------:R-:W-:Y:S02]  /*67f0*/  PRMT R3, R4, 0x7610, R3 ;  /* 0x0000761004037816 */ /* 0x000fe40000000003 */
[----:B------:R-:W-:-:S07]  /*6800*/  SEL R0, R0, R5, !P0 ;  /* 0x0000000500007207 */ /* 0x000fce0004000000 */
.L_x_159:
[----:B------:R-:W-:Y:S01]  /*6810*/  LOP3.LUT P0, RZ, R3, 0xff, RZ, 0xc0, !PT ;  /* 0x000000ff03ff7812 */ /* 0x000fe2000780c0ff */
[----:B------:R-:W-:Y:S01]  /*6820*/  UIMAD.WIDE.U32 UR4, UR41, -0x33333333, URZ ;  /* 0xcccccccd290478a5 */ /* 0x000fe2000f8e003f */
[----:B------:R-:W-:-:S03]  /*6830*/  IMAD.MOV.U32 R103, RZ, RZ, R0 ;  /* 0x000000ffff677224 */ /* 0x000fc600078e0000 */
[----:B------:R-:W-:-:S04]  /*6840*/  USHF.R.U32.HI UR4, URZ, 0x2, UR5 ;  /* 0x000000023f047899 */ /* 0x000fc80008011605 */
[----:B------:R-:W-:-:S04]  /*6850*/  UIMAD UR41, UR4, -0x5, UR41 ;  /* 0xfffffffb042978a4 */ /* 0x000fc8000f8e0229 */
[----:B------:R-:W-:Y:S08]  /*6860*/  @P0 BRA `(.L_x_162) ;  /* 0xffffffac000c0947 */ /* 0x000ff0000383ffff */
[----:B------:R-:W-:Y:S05]  /*6870*/  EXIT ;  /* 0x000000000000794d */ /* 0x000fea0003800000 */
.L_x_7:
        /* <DEDUP_REMOVED lines=26> */
.L_x_164:
[----:B------:R-:W0:Y:S01]  /*6a20*/  LDC.64 R28, c[0x0][0x640] ;  /* 0x00019000ff1c7b82 */ /* 0x000e220000000a00 */
[-CC-:B------:R-:W-:Y:S01]  /*6a30*/  SHF.R.U64 R21, R14, R8.reuse, R15.reuse ;  /* 0x000000080e157219 */ /* 0x180fe2000000120f */
[----:B------:R-:W-:Y:S01]  /*6a40*/  IMAD.MOV.U32 R31, RZ, RZ, 0x1 ;  /* 0x00000001ff1f7424 */ /* 0x000fe200078e00ff */
[----:B------:R-:W-:Y:S02]  /*6a50*/  SHF.R.U32.HI R7, RZ, R8, R15 ;  /* 0x00000008ff077219 */ /* 0x000fe4000001160f */
[----:B------:R-:W-:-:S03]  /*6a60*/  IADD3 R13, P0, RZ, -R21, RZ ;  /* 0x80000015ff0d7210 */ /* 0x000fc60007f1e0ff */
[----:B------:R-:W1:Y:S02]  /*6a70*/  LDC R12, c[0x0][0x618] ;  /* 0x00018600ff0c7b82 */ /* 0x000e640000000800 */
[----:B------:R-:W-:Y:S02]  /*6a80*/  IMAD.X R7, RZ, RZ, ~R7, P0 ;  /* 0x000000ffff077224 */ /* 0x000fe400000e0e07 */
[----:B------:R-:W-:-:S04]  /*6a90*/  IMAD.WIDE.U32 R10, R13, R24, R16 ;  /* 0x000000180d0a7225 */ /* 0x000fc800078e0010 */
[----:B------:R-:W2:Y:S01]  /*6aa0*/  LDC R14, c[0x0][0x608] ;  /* 0x00018200ff0e7b82 */ /* 0x000ea20000000800 */
[----:B------:R-:W-:-:S04]  /*6ab0*/  IMAD R8, R7, R24, RZ ;  /* 0x0000001807087224 */ /* 0x000fc800078e02ff */
[----:B------:R-:W-:-:S03]  /*6ac0*/  IMAD R7, R13, R25, R8 ;  /* 0x000000190d077224 */ /* 0x000fc600078e0208 */
[----:B------:R-:W3:Y:S01]  /*6ad0*/  LDC R26, c[0x0][0x658] ;  /* 0x00019600ff1a7b82 */ /* 0x000ee20000000800 */
[----:B------:R-:W-:Y:S01]  /*6ae0*/  IMAD.IADD R7, R11, 0x1, R7 ;  /* 0x000000010b077824 */ /* 0x000fe200078e0207 */
[----:B0-----:R-:W-:Y:S01]  /*6af0*/  ISETP.NE.U32.AND P0, PT, R28, RZ, PT ;  /* 0x000000ff1c00720c */ /* 0x001fe20003f05070 */
[----:B------:R-:W-:-:S03]  /*6b00*/  IMAD.MOV.U32 R11, RZ, RZ, -0x1 ;  /* 0xffffffffff0b7424 */ /* 0x000fc600078e00ff */
        /* <DEDUP_REMOVED lines=8> */
[-C--:B---3--:R-:W-:Y:S02]  /*6b90*/  SHF.L.U32 R10, R11, R26.reuse, RZ ;  /* 0x0000001a0b0a7219 */ /* 0x088fe400000006ff */
[--C-:B------:R-:W-:Y:S02]  /*6ba0*/  SHF.R.U64 R24, R22, R26, R7.reuse ;  /* 0x0000001a16187219 */ /* 0x100fe40000001207 */
[----:B------:R-:W-:Y:S02]  /*6bb0*/  LOP3.LUT R33, RZ, R10, RZ, 0x33, !PT ;  /* 0x0000000aff217212 */ /* 0x000fe400078e33ff */
[----:B------:R-:W-:Y:S01]  /*6bc0*/  SHF.R.U32.HI R11, RZ, R26, R7 ;  /* 0x0000001aff0b7219 */ /* 0x000fe20000011607 */
[----:B------:R-:W3:Y:S01]  /*6bd0*/  LDC R30, c[0x0][0x610] ;  /* 0x00018400ff1e7b82 */ /* 0x000ee20000000800 */
[----:B------:R-:W-:Y:S01]  /*6be0*/  IMAD.MOV.U32 R10, RZ, RZ, R24 ;  /* 0x000000ffff0a7224 */ /* 0x000fe200078e0018 */
[----:B------:R-:W-:Y:S06]  /*6bf0*/  @!P0 BRA `(.L_x_165) ;  /* 0x0000000000288947 */ /* 0x000fec0003800000 */
        /* <DEDUP_REMOVED lines=10> */
.L_x_165:
[----:B------:R-:W-:Y:S02]  /*6ca0*/  ISETP.NE.AND P0, PT, R2, 0x1, PT ;  /* 0x000000010200780c */ /* 0x000fe40003f05270 */
[----:B-1----:R-:W-:Y:S01]  /*6cb0*/  SHF.R.U64 R8, R10, R8, R11 ;  /* 0x000000080a087219 */ /* 0x002fe2000000120b */
[----:B0-----:R-:W-:Y:S01]  /*6cc0*/  VIADD R11, R25, 0xffffffff ;  /* 0xffffffff190b7836 */ /* 0x001fe20000000000 */
[----:B------:R-:W-:Y:S02]  /*6cd0*/  SHF.L.U32 R31, R31, R26, RZ ;  /* 0x0000001a1f1f7219 */ /* 0x000fe400000006ff */
[----:B------:R-:W-:Y:S01]  /*6ce0*/  LOP3.LUT R5, R22, R33, RZ, 0xc0, !PT ;  /* 0x0000002116057212 */ /* 0x000fe200078ec0ff */
[----:B------:R-:W-:-:S04]  /*6cf0*/  IMAD.MOV R7, RZ, RZ, -R8 ;  /* 0x000000ffff077224 */ /* 0x000fc800078e0a08 */
[----:B------:R-:W-:Y:S02]  /*6d00*/  IMAD R5, R31, R8, R5 ;  /* 0x000000081f057224 */ /* 0x000fe400078e0205 */
[----:B------:R-:W-:Y:S01]  /*6d10*/  @P0 IMAD R6, R9, R23, R4 ;  /* 0x0000001709060224 */ /* 0x000fe200078e0204 */
[----:B------:R-:W-:Y:S01]  /*6d20*/  LOP3.LUT R9, R20, R11, RZ, 0xc0, !PT ;  /* 0x0000000b14097212 */ /* 0x000fe200078ec0ff */
[----:B--2---:R-:W-:Y:S02]  /*6d30*/  IMAD R4, R7, R27, R24 ;  /* 0x0000001b07047224 */ /* 0x004fe400078e0218 */
[----:B---3--:R-:W-:Y:S02]  /*6d40*/  IMAD R6, R5, R30, R6 ;  /* 0x0000001e05067224 */ /* 0x008fe400078e0206 */
[----:B------:R-:W-:Y:S02]  /*6d50*/  IMAD R5, R4, R25, R9 ;  /* 0x0000001904057224 */ /* 0x000fe400078e0209 */
[----:B------:R-:W-:-:S02]  /*6d60*/  IMAD.MOV.U32 R8, RZ, RZ, 0x1 ;  /* 0x00000001ff087424 */ /* 0x000fc400078e00ff */
[----:B------:R-:W-:Y:S01]  /*6d70*/  IMAD.MOV.U32 R7, RZ, RZ, R21 ;  /* 0x000000ffff077224 */ /* 0x000fe200078e0015 */
[----:B------:R-:W-:Y:S02]  /*6d80*/  SEL R19, R5, R6, !P0 ;  /* 0x0000000605137207 */ /* 0x000fe40004000000 */
[----:B------:R-:W-:-:S07]  /*6d90*/  SEL R12, R6, R5, !P0 ;  /* 0x00000005060c7207 */ /* 0x000fce0004000000 */
.L_x_163:
[----:B------:R-:W-:-:S08]  /*6da0*/  NOP ;  /* 0x0000000000007918 */ /* 0x000fd00000000000 */
[----:B------:R-:W0:-:S00]  /*6db0*/  USETMAXREG.DEALLOC.CTAPOOL 0x28 ;  /* 0x00000028000079c8 */ /* 0x000e0000080e0500 */
[----:B0-----:R-:W-:-:S13]  /*6dc0*/  ISETP.NE.AND P0, PT, R3, RZ, PT ;  /* 0x000000ff0300720c */ /* 0x001fda0003f05270 */
[----:B------:R-:W-:Y:S05]  /*6dd0*/  @P0 EXIT ;  /* 0x000000000000094d */ /* 0x000fea0003800000 */
[----:B------:R-:W-:Y:S01]  /*6de0*/  LOP3.LUT P0, RZ, R8, 0xff, RZ, 0xc0, !PT ;  /* 0x000000ff08ff7812 */ /* 0x000fe2000780c0ff */
[----:B------:R-:W-:Y:S02]  /*6df0*/  IMAD.MOV.U32 R3, RZ, RZ, 0x1 ;  /* 0x00000001ff037424 */ /* 0x000fe400078e00ff */
[----:B------:R-:W-:-:S10]  /*6e00*/  IMAD.MOV.U32 R13, RZ, RZ, RZ ;  /* 0x000000ffff0d7224 */ /* 0x000fd400078e00ff */
[----:B------:R-:W-:Y:S05]  /*6e10*/  @!P0 BRA `(.L_x_166) ;  /* 0x0000000c00888947 */ /* 0x000fea0003800000 */
[----:B------:R-:W0:Y:S01]  /*6e20*/  LDC R3, c[0x0][0x28c] ;  /* 0x0000a300ff037b82 */ /* 0x000e220000000800 */
[----:B------:R-:W-:Y:S01]  /*6e30*/  UMOV UR7, 0x1 ;  /* 0x0000000100077882 */ /* 0x000fe20000000000 */
[----:B------:R-:W-:Y:S01]  /*6e40*/  ULDC UR14, c[0x0][0x658] ;  /* 0x00019600000e7ab9 */ /* 0x000fe20000000800 */
[----:B------:R-:W-:Y:S01]  /*6e50*/  UMOV UR6, 0xffffffff ;  /* 0xffffffff00067882 */ /* 0x000fe20000000000 */
[----:B------:R-:W-:Y:S01]  /*6e60*/  BSSY B0, `(.L_x_166) ;  /* 0x00000dd000007945 */ /* 0x000fe20003800000 */
[----:B------:R-:W-:Y:S01]  /*6e70*/  USHF.L.U32 UR6, UR6, UR14, URZ ;  /* 0x0000000e06067299 */ /* 0x000fe2000800063f */
[----:B------:R-:W-:Y:S01]  /*6e80*/  IMAD.MOV.U32 R11, RZ, RZ, 0x1 ;  /* 0x00000001ff0b7424 */ /* 0x000fe200078e00ff */
[----:B------:R-:W-:Y:S01]  /*6e90*/  LOP3.LUT R10, R18, 0x2, RZ, 0xfc, !PT ;  /* 0x00000002120a7812 */ /* 0x000fe200078efcff */
[----:B------:R-:W1:Y:S01]  /*6ea0*/  S2UR UR5, SR_CgaCtaId ;  /* 0x00000000000579c3 */ /* 0x000e620000008800 */
[----:B------:R-:W-:Y:S01]  /*6eb0*/  IMAD.MOV.U32 R13, RZ, RZ, RZ ;  /* 0x000000ffff0d7224 */ /* 0x000fe200078e00ff */
[----:B------:R-:W-:Y:S01]  /*6ec0*/  ULDC UR13, c[0x0][0x600] ;  /* 0x00018000000d7ab9 */ /* 0x000fe20000000800 */
[----:B------:R-:W-:Y:S01]  /*6ed0*/  UMOV UR23, 0x5 ;  /* 0x0000000500177882 */ /* 0x000fe20000000000 */
[----:B------:R-:W-:-:S02]  /*6ee0*/  UIADD3 UR13, UR13, -0x1, URZ ;  /* 0xffffffff0d0d7890 */ /* 0x000fc4000fffe03f */
[----:B------:R-:W-:Y:S02]  /*6ef0*/  USHF.L.U32 UR14, UR7, UR14, URZ ;  /* 0x0000000e070e7299 */ /* 0x000fe4000800063f */
[----:B------:R-:W-:Y:S01]  /*6f00*/  ULOP3.LUT UR21, URZ, UR6, URZ, 0x33, !UPT ;  /* 0x000000063f157292 */ /* 0x000fe2000f8e333f */
[----:B------:R-:W-:Y:S01]  /*6f10*/  ULDC.64 UR30, c[0x0][0x198] ;  /* 0x00006600001e7ab9 */ /* 0x000fe20000000a00 */
[----:B0-----:R-:W-:-:S05]  /*6f20*/  VIADD R3, R3, 0x3f ;  /* 0x0000003f03037836 */ /* 0x001fca0000000000 */
[----:B------:R-:W-:Y:S01]  /*6f30*/  SHF.R.S32.HI R4, RZ, 0x1f, R3 ;  /* 0x0000001fff047819 */ /* 0x000fe20000011403 */
[----:B-1----:R-:W-:-:S03]  /*6f40*/  ULOP3.LUT UR4, UR5, 0x1, URZ, 0xc0, !UPT ;  /* 0x0000000105047892 */ /* 0x002fc6000f8ec03f */
[----:B------:R-:W-:Y:S01]  /*6f50*/  LEA.HI R4, R4, R3, RZ, 0x6 ;  /* 0x0000000304047211 */ /* 0x000fe200078f30ff */
[----:B------:R-:W-:Y:S01]  /*6f60*/  USHF.R.U32.HI UR34, URZ, 0x1, UR5 ;  /* 0x000000013f227899 */ /* 0x000fe20008011605 */
[----:B------:R-:W-:Y:S01]  /*6f70*/  IMAD.MOV.U32 R3, RZ, RZ, 0x1 ;  /* 0x00000001ff037424 */ /* 0x000fe200078e00ff */
[----:B------:R-:W-:Y:S01]  /*6f80*/  USHF.L.U32 UR15, UR5, 0x5, URZ ;  /* 0x00000005050f7899 */ /* 0x000fe2000800063f */
[----:B------:R-:W-:Y:S01]  /*6f90*/  SHF.R.S32.HI R8, RZ, 0x6, R4 ;  /* 0x00000006ff087819 */ /* 0x000fe20000011404 */
[----:B------:R-:W-:Y:S02]  /*6fa0*/  USHF.L.U32 UR35, UR5, 0xb, URZ ;  /* 0x0000000b05237899 */ /* 0x000fe4000800063f */
[----:B------:R-:W-:Y:S02]  /*6fb0*/  ULOP3.LUT UR5, UR5, 0xfffffffe, URZ, 0xc0, !UPT ;  /* 0xfffffffe05057892 */ /* 0x000fe4000f8ec03f */
[----:B------:R-:W-:Y:S01]  /*6fc0*/  UISETP.GT.U32.AND UP0, UPT, UR4, 0xffff, UPT ;  /* 0x0000ffff0400788c */ /* 0x000fe2000bf04070 */
[----:B------:R-:W-:Y:S01]  /*6fd0*/  VIADD R9, R8, 0x1 ;  /* 0x0000000108097836 */ /* 0x000fe20000000000 */
[----:B------:R-:W-:-:S02]  /*6fe0*/  USHF.L.U32 UR22, UR7, UR5, URZ ;  /* 0x0000000507167299 */ /* 0x000fc4000800063f */
[----:B------:R-:W-:Y:S02]  /*6ff0*/  ULOP3.LUT UR5, UR5, 0x1, URZ, 0xfc, !UPT ;  /* 0x0000000105057892 */ /* 0x000fe4000f8efc3f */
[----:B------:R-:W-:Y:S02]  /*7000*/  USEL UR4, UR4, 0xffff, !UP0 ;  /* 0x0000ffff04047887 */ /* 0x000fe4000c000000 */
[----:B------:R-:W-:Y:S02]  /*7010*/  USHF.L.U32 UR5, UR7, UR5, URZ ;  /* 0x0000000507057299 */ /* 0x000fe4000800063f */
[----:B------:R-:W-:Y:S02]  /*7020*/  ULOP3.LUT UR4, UR4, 0xffff, URZ, 0xc0, !UPT ;  /* 0x0000ffff04047892 */ /* 0x000fe4000f8ec03f */
[----:B------:R-:W-:Y:S02]  /*7030*/  ULOP3.LUT UR15, UR15, 0x20, URZ, 0xc0, !UPT ;  /* 0x000000200f0f7892 */ /* 0x000fe4000f8ec03f */
[----:B------:R-:W-:-:S02]  /*7040*/  ULOP3.LUT UR22, UR22, UR5, URZ, 0xfc, !UPT ;  /* 0x0000000516167292 */ /* 0x000fc4000f8efc3f */
[----:B------:R-:W-:-:S12]  /*7050*/  USHF.L.U32 UR23, UR23, UR4, URZ ;  /* 0x0000000417177299 */ /* 0x000fd8000800063f */
.L_x_177:
[----:B------:R-:W-:-:S03]  /*7060*/  UMOV UR4, 0xffffffff ;  /* 0xffffffff00047882 */ /* 0x000fc60000000000 */
[----:B------:R-:W-:Y:S05]  /*7070*/  BRA.DIV UR4, `(.L_x_167) ;  /* 0x0000000e04fc7947 */ /* 0x000fea000b800000 */
[----:B------:R-:W-:-:S13]  /*7080*/  ELECT P6, URZ, PT ;  /* 0x00000000003f782f */ /* 0x000fda00038c0000 */
.L_x_189:
[----:B------:R-:W-:Y:S04]  /*7090*/  BSSY B1, `(.L_x_168) ;  /* 0x0000047000017945 */ /* 0x000fe80003800000 */
[----:B------:R-:W-:Y:S05]  /*70a0*/  @!P6 BRA `(.L_x_169) ;  /* 0x000000040014e947 */ /* 0x000fea0003800000 */
[----:B------:R-:W0:Y:S02]  /*70b0*/  LDC R4, c[0x0][0x28c] ;  /* 0x0000a300ff047b82 */ /* 0x000e240000000800 */
[----:B0-----:R-:W-:-:S13]  /*70c0*/  ISETP.GE.AND P0, PT, R4, 0x1, PT ;  /* 0x000000010400780c */ /* 0x001fda0003f06270 */
[----:B------:R-:W-:Y:S05]  /*70d0*/  @!P0 BRA `(.L_x_169) ;  /* 0x0000000400088947 */ /* 0x000fea0003800000 */
[----:B------:R-:W-:Y:S01]  /*70e0*/  LEA R12, R12, UR34, 0x1 ;  /* 0x000000220c0c7c11 */ /* 0x000fe2000f8e08ff */
[----:B------:R-:W-:Y:S02]  /*70f0*/  IMAD.SHL.U32 R19, R19, 0x80, RZ ;  /* 0x0000008013137824 */ /* 0x000fe400078e00ff */
[----:B------:R-:W-:Y:S02]  /*7100*/  IMAD.MOV.U32 R20, RZ, RZ, RZ ;  /* 0x000000ffff147224 */ /* 0x000fe400078e00ff */
[----:B------:R-:W-:Y:S02]  /*7110*/  IMAD.U32 R22, RZ, RZ, UR15 ;  /* 0x0000000fff167e24 */ /* 0x000fe4000f8e00ff */
[----:B------:R-:W-:Y:S02]  /*7120*/  IMAD.MOV.U32 R4, RZ, RZ, R9 ;  /* 0x000000ffff047224 */ /* 0x000fe400078e0009 */
[----:B------:R-:W-:Y:S02]  /*7130*/  IMAD.MOV.U32 R5, RZ, RZ, R3 ;  /* 0x000000ffff057224 */ /* 0x000fe400078e0003 */
[----:B------:R-:W-:-:S02]  /*7140*/  IMAD.MOV.U32 R6, RZ, RZ, R13 ;  /* 0x000000ffff067224 */ /* 0x000fc400078e000d */
[----:B------:R-:W-:Y:S02]  /*7150*/  IMAD.SHL.U32 R15, R12, 0x40, RZ ;  /* 0x000000400c0f7824 */ /* 0x000fe400078e00ff */
[----:B------:R-:W-:-:S07]  /*7160*/  VIADD R24, R19, 0x40 ;  /* 0x0000004013187836 */ /* 0x000fce0000000000 */
.L_x_172:
[----:B------:R-:W0:Y:S01]  /*7170*/  S2R R21, SR_CgaCtaId ;  /* 0x0000000000157919 */ /* 0x000e220000008800 */
[----:B------:R-:W-:Y:S02]  /*7180*/  MOV R12, 0x400 ;  /* 0x00000400000c7802 */ /* 0x000fe40000000f00 */
[----:B------:R-:W-:-:S13]  /*7190*/  ISETP.NE.AND P1, PT, R0, RZ, PT ;  /* 0x000000ff0000720c */ /* 0x000fda0003f25270 */
[----:B------:R-:W1:Y:S01]  /*71a0*/  @!P1 LDC R14, c[0x0][0x500] ;  /* 0x00014000ff0e9b82 */ /* 0x000e620000000800 */
[----:B0-----:R-:W-:Y:S02]  /*71b0*/  LEA R23, R21, R12, 0x18 ;  /* 0x0000000c15177211 */ /* 0x001fe400078ec0ff */
[----:B------:R-:W-:-:S03]  /*71c0*/  SHF.L.U32 R12, R5, 0x1f, RZ ;  /* 0x0000001f050c7819 */ /* 0x000fc600000006ff */
[----:B------:R-:W-:-:S04]  /*71d0*/  IMAD R21, R6, 0x8, R23 ;  /* 0x0000000806157824 */ /* 0x000fc800078e0217 */
[----:B------:R-:W0:Y:S02]  /*71e0*/  SYNCS.PHASECHK.TRANS64.TRYWAIT P0, [R21+URZ+0x28], R12 ;  /* 0x0000280c150075a7 */ /* 0x000e24000800017f */
[----:B01----:R-:W-:Y:S05]  /*71f0*/  @!P0 BRA `(.L_x_170) ;  /* 0x0000000c00bc8947 */ /* 0x003fea0003800000 */
.L_x_190:
[----:B0-----:R-:W-:Y:S01]  /*7200*/  PRMT R12, R10, 0x9910, RZ ;  /* 0x000099100a0c7816 */ /* 0x001fe200000000ff */
[----:B------:R0:W-:Y:S03]  /*7210*/  @!P1 SYNCS.ARRIVE.TRANS64 RZ, [R21+URZ], R14 ;  /* 0x0000000e15ff99a7 */ /* 0x0001e6000800003f */
[----:B------:R-:W-:-:S13]  /*7220*/  ISETP.NE.AND P0, PT, R12, 0x2, PT ;  /* 0x000000020c00780c */ /* 0x000fda0003f05270 */
[----:B0-----:R-:W-:Y:S05]  /*7230*/  @P0 BRA `(.L_x_171) ;  /* 0x0000000000040947 */ /* 0x001fea0003800000 */
[----:B------:R-:W-:Y:S01]  /*7240*/  BPT.TRAP 0x1 ;  /* 0x000000040000795c */ /* 0x000fe20000300000 */
.L_x_171:
[----:B------:R-:W-:Y:S01]  /*7250*/  R2UR UR8, R6 ;  /* 0x00000000060872ca */ /* 0x000fe200000e0000 */
[----:B------:R-:W-:Y:S01]  /*7260*/  VIADD R4, R4, 0xffffffff ;  /* 0xffffffff04047836 */ /* 0x000fe20000000000 */
[----:B------:R-:W-:Y:S01]  /*7270*/  R2UR UR10, R23 ;  /* 0x00000000170a72ca */ /* 0x000fe200000e0000 */
[----:B------:R-:W-:Y:S01]  /*7280*/  UIADD3 UR6, UP0, UR30, 0xf0, URZ ;  /* 0x000000f01e067890 */ /* 0x000fe2000ff1e03f */
[----:B------:R-:W-:Y:S01]  /*7290*/  R2UR UR25, R21 ;  /* 0x00000000151972ca */ /* 0x000fe200000e0000 */
[----:B------:R-:W-:Y:S01]  /*72a0*/  UIADD3 UR32, UP1, UR30, 0x1f0, URZ ;  /* 0x000001f01e207890 */ /* 0x000fe2000ff3e03f */
[----:B------:R-:W-:Y:S01]  /*72b0*/  R2UR UR28, R7 ;  /* 0x00000000071c72ca */ /* 0x000fe200000e0000 */
[----:B------:R-:W-:Y:S01]  /*72c0*/  UIADD3.X UR7, URZ, UR31, URZ, UP0, !UPT ;  /* 0x0000001f3f077290 */ /* 0x000fe200087fe43f */
[----:B------:R-:W-:Y:S01]  /*72d0*/  R2UR UR26, R20 ;  /* 0x00000000141a72ca */ /* 0x000fe200000e0000 */
[----:B------:R-:W-:Y:S01]  /*72e0*/  UPRMT UR29, URZ, 0x5410, UR23 ;  /* 0x000054103f1d7896 */ /* 0x000fe20008000017 */
[----:B------:R-:W-:Y:S01]  /*72f0*/  R2UR UR19, R22 ;  /* 0x00000000161372ca */ /* 0x000fe200000e0000 */
[----:B------:R-:W-:Y:S01]  /*7300*/  UIADD3.X UR33, URZ, UR31, URZ, UP1, !UPT ;  /* 0x0000001f3f217290 */ /* 0x000fe20008ffe43f */
[----:B------:R-:W-:Y:S01]  /*7310*/  R2UR UR27, R15 ;  /* 0x000000000f1b72ca */ /* 0x000fe200000e0000 */
[----:B------:R-:W-:Y:S01]  /*7320*/  USHF.L.U32 UR8, UR8, 0xd, URZ ;  /* 0x0000000d08087899 */ /* 0x000fe2000800063f */
[----:B------:R-:W-:Y:S01]  /*7330*/  R2UR UR18, R19 ;  /* 0x00000000131272ca */ /* 0x000fe200000e0000 */
[----:B------:R-:W-:Y:S01]  /*7340*/  UPRMT UR38, URZ, 0x5410, UR22 ;  /* 0x000054103f267896 */ /* 0x000fe20008000016 */
[----:B------:R-:W-:Y:S01]  /*7350*/  ISETP.GT.AND P1, PT, R4, 0x1, PT ;  /* 0x000000010400780c */ /* 0x000fe20003f24270 */
[----:B------:R-:W-:Y:S01]  /*7360*/  ULEA UR9, UR34, UR8, 0xc ;  /* 0x0000000822097291 */ /* 0x000fe2000f8e603f */
[----:B------:R-:W-:Y:S01]  /*7370*/  VIADD R6, R6, 0x1 ;  /* 0x0000000106067836 */ /* 0x000fe20000000000 */
[----:B------:R-:W-:Y:S01]  /*7380*/  ULOP3.LUT UR8, UR8, 0x800, UR35, 0xf8, !UPT ;  /* 0x0000080008087892 */ /* 0x000fe2000f8ef823 */
[----:B------:R-:W-:Y:S01]  /*7390*/  VIADD R22, R22, 0x40 ;  /* 0x0000004016167836 */ /* 0x000fe20000000000 */
[----:B------:R-:W-:Y:S01]  /*73a0*/  ULEA UR9, UR9, UR10, 0x1 ;  /* 0x0000000a09097291 */ /* 0x000fe2000f8e083f */
[----:B------:R-:W-:Y:S01]  /*73b0*/  VIADD R20, R20, 0x40 ;  /* 0x0000004014147836 */ /* 0x000fe20000000000 */
[----:B------:R-:W-:Y:S01]  /*73c0*/  ULEA UR8, UR8, UR10, 0x1 ;  /* 0x0000000a08087291 */ /* 0x000fe2000f8e083f */
[----:B------:R-:W-:Y:S01]  /*73d0*/  R2UR UR10, R24 ;  /* 0x00000000180a72ca */ /* 0x000fe200000e0000 */
[----:B------:R-:W-:Y:S01]  /*73e0*/  UIADD3 UR24, UR9, 0x100, URZ ;  /* 0x0000010009187890 */ /* 0x000fe2000fffe03f */
[----:B------:R-:W-:Y:S01]  /*73f0*/  ISETP.NE.AND P0, PT, R6, 0x5, PT ;  /* 0x000000050600780c */ /* 0x000fe20003f05270 */
[----:B------:R-:W-:-:S02]  /*7400*/  UIADD3 UR16, UR8, 0x14100, URZ ;  /* 0x0001410008107890 */ /* 0x000fc4000fffe03f */
[----:B------:R-:W-:Y:S01]  /*7410*/  UIADD3 UR8, UR8, 0x16100, URZ ;  /* 0x0001610008087890 */ /* 0x000fe2000fffe03f */
[----:B------:R-:W-:Y:S01]  /*7420*/  SEL R12, RZ, 0x1, P0 ;  /* 0x00000001ff0c7807 */ /* 0x000fe20000000000 */
[----:B------:R-:W-:Y:S01]  /*7430*/  UMOV UR4, 0x0 ;  /* 0x0000000000047882 */ /* 0x000fe20000000000 */
[----:B------:R-:W-:Y:S01]  /*7440*/  UMOV UR5, 0x10000000 ;  /* 0x1000000000057882 */ /* 0x000fe20000000000 */
[----:B------:R-:W-:Y:S01]  /*7450*/  UMOV UR17, UR25 ;  /* 0x0000001900117c82 */ /* 0x000fe20008000000 */
[----:B------:R-:W-:Y:S01]  /*7460*/  UMOV UR20, UR28 ;  /* 0x0000001c00147c82 */ /* 0x000fe20008000000 */
[----:B------:R-:W-:Y:S01]  /*7470*/  UMOV UR9, UR25 ;  /* 0x0000001900097c82 */ /* 0x000fe20008000000 */
[----:B------:R-:W-:Y:S01]  /*7480*/  UMOV UR11, UR19 ;  /* 0x00000013000b7c82 */ /* 0x000fe20008000000 */
[----:B------:R0:W-:Y:S01]  /*7490*/  UTMALDG.3D.MULTICAST [UR24], [UR6], UR29, desc[UR4] ;  /* 0x00000418060073b4 */ /* 0x0001e2000801181d */
[----:B------:R-:W-:Y:S01]  /*74a0*/  UMOV UR12, UR28 ;  /* 0x0000001c000c7c82 */ /* 0x000fe20008000000 */
[----:B------:R-:W-:-:S02]  /*74b0*/  LOP3.LUT R5, R5, R12, RZ, 0x3c, !PT ;  /* 0x0000000c05057212 */ /* 0x000fc400078e3cff */
[----:B------:R-:W-:Y:S01]  /*74c0*/  SEL R6, R6, RZ, P0 ;  /* 0x000000ff06067207 */ /* 0x000fe20000000000 */
[----:B------:R0:W-:Y:S01]  /*74d0*/  UTMALDG.3D.MULTICAST [UR16], [UR32], UR38, desc[UR4] ;  /* 0x00000410200073b4 */ /* 0x0001e20008011826 */
[----:B------:R0:W-:Y:S02]  /*74e0*/  UTMALDG.3D.MULTICAST [UR8], [UR32], UR38, desc[UR4] ;  /* 0x00000408200073b4 */ /* 0x0001e40008011826 */
[----:B0-----:R-:W-:Y:S05]  /*74f0*/  @P1 BRA `(.L_x_172) ;  /* 0xfffffffc001c1947 */ /* 0x001fea000383ffff */
.L_x_169:
[----:B------:R-:W-:Y:S05]  /*7500*/  BSYNC B1 ;  /* 0x0000000000017941 */ /* 0x000fea0003800000 */
.L_x_168:
[----:B------:R-:W-:Y:S01]  /*7510*/  LOP3.LUT P1, RZ, R11, 0xff, RZ, 0xc0, !PT ;  /* 0x000000ff0bff7812 */ /* 0x000fe2000782c0ff */
[C---:B------:R-:W-:Y:S01]  /*7520*/  IMAD.IADD R13, R8.reuse, 0x1, R13 ;  /* 0x00000001080d7824 */ /* 0x040fe200078e020d */
[----:B------:R-:W-:Y:S01]  /*7530*/  ULDC.64 UR4, c[0x0][0x650] ;  /* 0x0001940000047ab9 */ /* 0x000fe20000000a00 */
[C---:B------:R-:W-:Y:S01]  /*7540*/  ISETP.GE.U32.AND P2, PT, R8.reuse, 0x5, PT ;  /* 0x000000050800780c */ /* 0x040fe20003f46070 */
[----:B------:R-:W-:Y:S01]  /*7550*/  BSSY B1, `(.L_x_173) ;  /* 0x000006b000017945 */ /* 0x000fe20003800000 */
[----:B------:R-:W-:Y:S01]  /*7560*/  IMAD.MOV.U32 R12, RZ, RZ, -0x1 ;  /* 0xffffffffff0c7424 */ /* 0x000fe200078e00ff */
[----:B------:R-:W-:Y:S01]  /*7570*/  ISETP.GT.U32.AND P0, PT, R13, 0x4, PT ;  /* 0x000000040d00780c */ /* 0x000fe20003f04070 */
[----:B------:R-:W-:Y:S01]  /*7580*/  IMAD.MOV.U32 R19, RZ, RZ, -0x1 ;  /* 0xffffffffff137424 */ /* 0x000fe200078e00ff */
[----:B------:R-:W-:Y:S01]  /*7590*/  PRMT R11, RZ, 0x7610, R11 ;  /* 0x00007610ff0b7816 */ /* 0x000fe2000000000b */
[----:B------:R-:W-:Y:S01]  /*75a0*/  IMAD.MOV.U32 R7, RZ, RZ, -0x1 ;  /* 0xffffffffff077424 */ /* 0x000fe200078e00ff */
[----:B------:R-:W-:-:S03]  /*75b0*/  ISETP.LT.U32.AND P0, PT, R8, 0x5, P0 ;  /* 0x000000050800780c */ /* 0x000fc60000701070 */
[----:B------:R-:W0:Y:S01]  /*75c0*/  @P1 S2R R5, SR_CgaCtaId ;  /* 0x0000000000051919 */ /* 0x000e220000008800 */
[----:B------:R-:W-:-:S04]  /*75d0*/  @P1 MOV R4, 0x400 ;  /* 0x0000040000041802 */ /* 0x000fc80000000f00 */
[----:B0-----:R-:W-:Y:S01]  /*75e0*/  @P1 LEA R6, R5, R4, 0x18 ;  /* 0x0000000405061211 */ /* 0x001fe200078ec0ff */
[----:B------:R-:W-:Y:S01]  /*75f0*/  IMAD.WIDE.U32 R4, R13, -0x33333333, RZ ;  /* 0xcccccccd0d047825 */ /* 0x000fe200078e00ff */
[----:B------:R-:W-:Y:S02]  /*7600*/  SEL R4, RZ, 0x1, !P0 ;  /* 0x00000001ff047807 */ /* 0x000fe40004000000 */
[----:B------:R0:W-:Y:S01]  /*7610*/  @P1 SYNCS.ARRIVE.TRANS64.A1T0 RZ, [R6+URZ+0x68], RZ ;  /* 0x000068ff06ff19a7 */ /* 0x0001e2000810003f */
[----:B------:R-:W-:Y:S02]  /*7620*/  IADD3 R16, P1, R16, UR36, RZ ;  /* 0x0000002410107c10 */ /* 0x000fe4000ff3e0ff */
[----:B------:R-:W-:Y:S02]  /*7630*/  LOP3.LUT R3, R3, R4, RZ, 0x3c, !PT ;  /* 0x0000000403037212 */ /* 0x000fe400078e3cff */
[----:B------:R-:W-:Y:S02]  /*7640*/  IADD3.X R17, R17, UR42, RZ, P1, !PT ;  /* 0x0000002a11117c10 */ /* 0x000fe40008ffe4ff */
[----:B------:R-:W-:-:S02]  /*7650*/  ISETP.GE.U32.AND P0, PT, R16, UR4, PT ;  /* 0x0000000410007c0c */ /* 0x000fc4000bf06070 */
[----:B0-----:R-:W-:Y:S02]  /*7660*/  SHF.R.U32.HI R6, RZ, 0x2, R5 ;  /* 0x00000002ff067819 */ /* 0x001fe40000011605 */
[----:B------:R-:W-:Y:S02]  /*7670*/  ISETP.GE.U32.AND.EX P0, PT, R17, UR5, PT, P0 ;  /* 0x0000000511007c0c */ /* 0x000fe4000bf06100 */
[----:B------:R-:W-:Y:S01]  /*7680*/  @P2 LOP3.LUT R3, R3, 0x1, R6, 0x78, !PT ;  /* 0x0000000103032812 */ /* 0x000fe200078e7806 */
[----:B------:R-:W-:Y:S01]  /*7690*/  IMAD R13, R6, -0x5, R13 ;  /* 0xfffffffb060d7824 */ /* 0x000fe200078e020d */
[----:B------:R-:W-:-:S09]  /*76a0*/  PRMT R4, RZ, 0x7610, R4 ;  /* 0x00007610ff047816 */ /* 0x000fd20000000004 */
[----:B------:R-:W-:Y:S05]  /*76b0*/  @P0 BRA `(.L_x_174) ;  /* 0x0000000400500947 */ /* 0x000fea0003800000 */
[----:B------:R-:W0:Y:S01]  /*76c0*/  S2R R15, SR_CTAID.X ;  /* 0x00000000000f7919 */ /* 0x000e220000002500 */
[----:B------:R-:W-:Y:S01]  /*76d0*/  ULDC.64 UR4, c[0x0][0x628] ;  /* 0x00018a0000047ab9 */ /* 0x000fe20000000a00 */
[----:B------:R-:W1:Y:S01]  /*76e0*/  LDC R20, c[0x0][0x144] ;  /* 0x00005100ff147b82 */ /* 0x000e620000000800 */
[----:B------:R-:W-:Y:S01]  /*76f0*/  ISETP.NE.U32.AND P0, PT, RZ, UR4, PT ;  /* 0x00000004ff007c0c */ /* 0x000fe2000bf05070 */
[----:B------:R-:W2:Y:S01]  /*7700*/  S2R R12, SR_CTAID.Y ;  /* 0x00000000000c7919 */ /* 0x000ea20000002600 */
[----:B------:R-:W-:Y:S01]  /*7710*/  ULDC UR6, c[0x0][0x150] ;  /* 0x0000540000067ab9 */ /* 0x000fe20000000800 */
[----:B------:R-:W-:Y:S01]  /*7720*/  ULDC UR7, c[0x0][0x630] ;  /* 0x00018c0000077ab9 */ /* 0x000fe20000000800 */
[----:B------:R-:W-:Y:S01]  /*7730*/  ISETP.NE.AND.EX P0, PT, RZ, UR5, PT, P0 ;  /* 0x00000005ff007c0c */ /* 0x000fe2000bf05300 */
[----:B------:R-:W-:Y:S01]  /*7740*/  IMAD.MOV.U32 R4, RZ, RZ, R16 ;  /* 0x000000ffff047224 */ /* 0x000fe200078e0010 */
[----:B0-----:R-:W-:-:S05]  /*7750*/  I2FP.F32.U32 R5, R15 ;  /* 0x0000000f00057245 */ /* 0x001fca0000201000 */
[----:B------:R-:W-:Y:S01]  /*7760*/  FMUL R21, R5, UR6 ;  /* 0x0000000605157c20 */ /* 0x000fe20008400000 */
[----:B------:R-:W-:-:S05]  /*7770*/  IMAD.MOV.U32 R5, RZ, RZ, R17 ;  /* 0x000000ffff057224 */ /* 0x000fca00078e0011 */
[----:B--2---:R-:W-:Y:S05]  /*7780*/  @!P0 BRA `(.L_x_175) ;  /* 0x0000000000288947 */ /* 0x004fea0003800000 */
[----:B------:R-:W-:Y:S02]  /*7790*/  ULDC UR6, c[0x0][0x634] ;  /* 0x00018d0000067ab9 */ /* 0x000fe40000000800 */
[----:B------:R-:W-:-:S05]  /*77a0*/  IADD3 R5, P0, R16, UR6, RZ ;  /* 0x0000000610057c10 */ /* 0x000fca000ff1e0ff */
[----:B------:R-:W-:-:S04]  /*77b0*/  IMAD.X R19, RZ, RZ, R17, P0 ;  /* 0x000000ffff137224 */ /* 0x000fc800000e0611 */
[----:B------:R-:W-:-:S04]  /*77c0*/  IMAD.WIDE.U32 R6, R19, UR4, RZ ;  /* 0x0000000413067c25 */ /* 0x000fc8000f8e00ff */
[----:B------:R-:W-:-:S04]  /*77d0*/  IMAD.WIDE.U32 R6, P0, R5, UR5, R6 ;  /* 0x0000000505067c25 */ /* 0x000fc8000f800006 */
[----:B------:R-:W-:-:S04]  /*77e0*/  IMAD.WIDE.U32 R4, R5, UR4, RZ ;  /* 0x0000000405047c25 */ /* 0x000fc8000f8e00ff */
[----:B------:R-:W-:Y:S01]  /*77f0*/  IMAD.MOV.U32 R4, RZ, RZ, R7 ;  /* 0x000000ffff047224 */ /* 0x000fe200078e0007 */
[----:B------:R-:W-:Y:S01]  /*7800*/  IADD3 RZ, P1, R5, R6, RZ ;  /* 0x0000000605ff7210 */ /* 0x000fe20007f3e0ff */
[----:B------:R-:W-:-:S04]  /*7810*/  IMAD.X R5, RZ, RZ, RZ, P0 ;  /* 0x000000ffff057224 */ /* 0x000fc800000e06ff */
[----:B------:R-:W-:-:S08]  /*7820*/  IMAD.WIDE.U32.X R4, R19, UR5, R4, P1 ;  /* 0x0000000513047c25 */ /* 0x000fd000088e0404 */
.L_x_175:
[--C-:B------:R-:W-:Y:S01]  /*7830*/  SHF.R.U64 R14, R4, UR7, R5.reuse ;  /* 0x00000007040e7c19 */ /* 0x100fe20008001205 */
[----:B------:R-:W0:Y:S01]  /*7840*/  F2I.U32.TRUNC.NTZ R21, R21 ;  /* 0x0000001500157305 */ /* 0x000e22000020f000 */
[----:B------:R-:W-:Y:S01]  /*7850*/  SHF.R.U32.HI R4, RZ, UR7, R5 ;  /* 0x00000007ff047c19 */ /* 0x000fe20008011605 */
[----:B------:R-:W-:Y:S01]  /*7860*/  ULDC.64 UR4, c[0x0][0x620] ;  /* 0x0001880000047ab9 */ /* 0x000fe20000000a00 */
[----:B------:R-:W-:Y:S01]  /*7870*/  IADD3 R7, P0, RZ, -R14, RZ ;  /* 0x8000000eff077210 */ /* 0x000fe20007f1e0ff */
[----:B------:R-:W-:-:S04]  /*7880*/  ULDC.64 UR6, c[0x0][0x640] ;  /* 0x0001900000067ab9 */ /* 0x000fc80000000a00 */
[----:B------:R-:W-:Y:S01]  /*7890*/  IMAD.X R4, RZ, RZ, ~R4, P0 ;  /* 0x000000ffff047224 */ /* 0x000fe200000e0e04 */
[----:B------:R-:W-:-:S03]  /*78a0*/  ISETP.NE.U32.AND P0, PT, RZ, UR6, PT ;  /* 0x00000006ff007c0c */ /* 0x000fc6000bf05070 */
[----:B------:R-:W-:Y:S01]  /*78b0*/  IMAD R6, R4, UR4, RZ ;  /* 0x0000000404067c24 */ /* 0x000fe2000f8e02ff */
[----:B------:R-:W-:Y:S01]  /*78c0*/  ISETP.NE.AND.EX P0, PT, RZ, UR7, PT, P0 ;  /* 0x00000007ff007c0c */ /* 0x000fe2000bf05300 */
[----:B------:R-:W-:Y:S01]  /*78d0*/  IMAD.WIDE.U32 R4, R7, UR4, R16 ;  /* 0x0000000407047c25 */ /* 0x000fe2000f8e0010 */
[----:B------:R-:W-:-:S03]  /*78e0*/  ULDC UR4, c[0x0][0x618] ;  /* 0x0001860000047ab9 */ /* 0x000fc60000000800 */
[----:B------:R-:W-:Y:S01]  /*78f0*/  IMAD R7, R7, UR5, R6 ;  /* 0x0000000507077c24 */ /* 0x000fe2000f8e0206 */
[----:B------:R-:W-:Y:S01]  /*7900*/  ULDC UR5, c[0x0][0x154] ;  /* 0x0000550000057ab9 */ /* 0x000fe20000000800 */
[----:B0-----:R-:W-:Y:S02]  /*7910*/  IMAD.MOV R6, RZ, RZ, -R21 ;  /* 0x000000ffff067224 */ /* 0x001fe400078e0a15 */
[----:B------:R-:W0:Y:S01]  /*7920*/  LDC R21, c[0x0][0x148] ;  /* 0x00005200ff157b82 */ /* 0x000e220000000800 */
[----:B------:R-:W-:Y:S02]  /*7930*/  IMAD.IADD R5, R5, 0x1, R7 ;  /* 0x0000000105057824 */ /* 0x000fe400078e0207 */
[----:B-1----:R-:W-:Y:S01]  /*7940*/  IMAD R15, R20, R6, R15 ;  /* 0x00000006140f7224 */ /* 0x002fe200078e020f */
[----:B------:R-:W-:Y:S02]  /*7950*/  I2FP.F32.U32 R6, R12 ;  /* 0x0000000c00067245 */ /* 0x000fe40000201000 */
[----:B------:R-:W-:-:S02]  /*7960*/  SHF.R.U64 R19, R4, UR4, R5 ;  /* 0x0000000404137c19 */ /* 0x000fc40008001205 */
[----:B------:R-:W-:Y:S01]  /*7970*/  SHF.R.U32.HI R4, RZ, UR4, R5 ;  /* 0x00000004ff047c19 */ /* 0x000fe20008011605 */
[----:B------:R-:W-:Y:S01]  /*7980*/  FMUL R6, R6, UR5 ;  /* 0x0000000506067c20 */ /* 0x000fe20008400000 */
[----:B------:R-:W-:Y:S02]  /*7990*/  ULDC UR4, c[0x0][0x608] ;  /* 0x0001820000047ab9 */ /* 0x000fe40000000800 */
[--C-:B------:R-:W-:Y:S01]  /*79a0*/  SHF.R.U64 R22, R19, UR4, R4.reuse ;  /* 0x0000000413167c19 */ /* 0x100fe20008001204 */
[----:B------:R1:W2:Y:S01]  /*79b0*/  F2I.U32.TRUNC.NTZ R24, R6 ;  /* 0x0000000600187305 */ /* 0x0002a2000020f000 */
[----:B------:R-:W-:Y:S01]  /*79c0*/  SHF.R.U32.HI R5, RZ, UR4, R4 ;  /* 0x00000004ff057c19 */ /* 0x000fe20008011604 */
[----:B------:R-:W-:-:S03]  /*79d0*/  ULDC UR4, c[0x0][0x658] ;  /* 0x0001960000047ab9 */ /* 0x000fc60000000800 */
[--C-:B------:R-:W-:Y:S02]  /*79e0*/  SHF.R.U64 R20, R22, UR4, R5.reuse ;  /* 0x0000000416147c19 */ /* 0x100fe40008001205 */
[----:B------:R-:W-:-:S03]  /*79f0*/  SHF.R.U32.HI R23, RZ, UR4, R5 ;  /* 0x00000004ff177c19 */ /* 0x000fc60008011605 */
[----:B------:R-:W-:Y:S02]  /*7a00*/  IMAD.MOV.U32 R4, RZ, RZ, R20 ;  /* 0x000000ffff047224 */ /* 0x000fe400078e0014 */
[----:B------:R-:W-:Y:S01]  /*7a10*/  IMAD.MOV.U32 R5, RZ, RZ, R23 ;  /* 0x000000ffff057224 */ /* 0x000fe200078e0017 */
[----:B-1----:R-:W-:Y:S06]  /*7a20*/  @!P0 BRA `(.L_x_176) ;  /* 0x0000000000288947 */ /* 0x002fec0003800000 */
        /* <DEDUP_REMOVED lines=10> */
.L_x_176:
[----:B------:R-:W-:Y:S01]  /*7ad0*/  ISETP.NE.AND P0, PT, R2, 0x1, PT ;  /* 0x000000010200780c */ /* 0x000fe20003f05270 */
[----:B------:R-:W-:Y:S01]  /*7ae0*/  ULDC UR4, c[0x0][0x648] ;  /* 0x0001920000047ab9 */ /* 0x000fe20000000800 */
[----:B------:R-:W-:Y:S01]  /*7af0*/  LOP3.LUT R22, R22, UR21, RZ, 0xc0, !PT ;  /* 0x0000001516167c12 */ /* 0x000fe2000f8ec0ff */
[----:B--2---:R-:W-:Y:S01]  /*7b00*/  IMAD.MOV R24, RZ, RZ, -R24 ;  /* 0x000000ffff187224 */ /* 0x004fe200078e0a18 */
[----:B------:R-:W-:Y:S01]  /*7b10*/  SHF.R.U64 R5, R4, UR4, R5 ;  /* 0x0000000404057c19 */ /* 0x000fe20008001205 */
[----:B------:R-:W-:Y:S01]  /*7b20*/  ULDC UR4, c[0x0][0x638] ;  /* 0x00018e0000047ab9 */ /* 0x000fe20000000800 */
[----:B------:R-:W-:Y:S01]  /*7b30*/  LOP3.LUT R19, R19, UR13, RZ, 0xc0, !PT ;  /* 0x0000000d13137c12 */ /* 0x000fe2000f8ec0ff */
[----:B------:R-:W-:Y:S01]  /*7b40*/  ULDC UR5, c[0x0][0x610] ;  /* 0x0001840000057ab9 */ /* 0x000fe20000000800 */
[----:B------:R-:W-:Y:S02]  /*7b50*/  IMAD.MOV.U32 R4, RZ, RZ, 0x1 ;  /* 0x00000001ff047424 */ /* 0x000fe400078e00ff */
[----:B------:R-:W-:-:S02]  /*7b60*/  IMAD.MOV R7, RZ, RZ, -R5 ;  /* 0x000000ffff077224 */ /* 0x000fc400078e0a05 */
[----:B------:R-:W-:Y:S02]  /*7b70*/  IMAD R22, R5, UR14, R22 ;  /* 0x0000000e05167c24 */ /* 0x000fe4000f8e0216 */
[----:B0-----:R-:W-:Y:S02]  /*7b80*/  @P0 IMAD R15, R21, R24, R12 ;  /* 0x00000018150f0224 */ /* 0x001fe400078e020c */
[----:B------:R-:W-:Y:S01]  /*7b90*/  IMAD R20, R7, UR4, R20 ;  /* 0x0000000407147c24 */ /* 0x000fe2000f8e0214 */
[----:B------:R-:W-:Y:S01]  /*7ba0*/  ULDC UR4, c[0x0][0x600] ;  /* 0x0001800000047ab9 */ /* 0x000fe20000000800 */
[----:B------:R-:W-:Y:S02]  /*7bb0*/  IMAD R15, R22, UR5, R15 ;  /* 0x00000005160f7c24 */ /* 0x000fe4000f8e020f */
[----:B------:R-:W-:Y:S02]  /*7bc0*/  IMAD R20, R20, UR4, R19 ;  /* 0x0000000414147c24 */ /* 0x000fe4000f8e0213 */
[----:B------:R-:W-:-:S03]  /*7bd0*/  IMAD.MOV.U32 R7, RZ, RZ, R14 ;  /* 0x000000ffff077224 */ /* 0x000fc600078e000e */
[----:B------:R-:W-:Y:S02]  /*7be0*/  SEL R19, R20, R15, !P0 ;  /* 0x0000000f14137207 */ /* 0x000fe40004000000 */
[----:B------:R-:W-:-:S07]  /*7bf0*/  SEL R12, R15, R20, !P0 ;  /* 0x000000140f0c7207 */ /* 0x000fce0004000000 */
.L_x_174:
[----:B------:R-:W-:Y:S05]  /*7c00*/  BSYNC B1 ;  /* 0x0000000000017941 */ /* 0x000fea0003800000 */
.L_x_173:
[----:B------:R-:W-:-:S13]  /*7c10*/  LOP3.LUT P0, RZ, R4, 0xff, RZ, 0xc0, !PT ;  /* 0x000000ff04ff7812 */ /* 0x000fda000780c0ff */
[----:B------:R-:W-:Y:S05]  /*7c20*/  @P0 BRA `(.L_x_177) ;  /* 0xfffffff4000c0947 */ /* 0x000fea000383ffff */
[----:B------:R-:W-:Y:S05]  /*7c30*/  BSYNC B0 ;  /* 0x0000000000007941 */ /* 0x000fea0003800000 */
.L_x_166:
[----:B------:R-:W-:-:S03]  /*7c40*/  UMOV UR4, 0xffffffff ;  /* 0xffffffff00047882 */ /* 0x000fc60000000000 */
[----:B------:R-:W-:Y:S05]  /*7c50*/  BRA.DIV UR4, `(.L_x_178) ;  /* 0x0000000604387947 */ /* 0x000fea000b800000 */
[----:B------:R-:W-:-:S13]  /*7c60*/  ELECT P6, URZ, PT ;  /* 0x00000000003f782f */ /* 0x000fda00038c0000 */
.L_x_193:
[----:B------:R-:W-:Y:S04]  /*7c70*/  BSSY B0, `(.L_x_179) ;  /* 0x0000034000007945 */ /* 0x000fe80003800000 */
[----:B------:R-:W-:Y:S05]  /*7c80*/  @!P6 BRA `(.L_x_180) ;  /* 0x0000000000c8e947 */ /* 0x000fea0003800000 */
[----:B------:R-:W-:-:S04]  /*7c90*/  LOP3.LUT R18, R18, 0x2, RZ, 0xfc, !PT ;  /* 0x0000000212127812 */ /* 0x000fc800078efcff */
[----:B------:R-:W-:-:S13]  /*7ca0*/  ISETP.NE.AND P0, PT, R18, 0x3, PT ;  /* 0x000000031200780c */ /* 0x000fda0003f05270 */
[----:B------:R-:W-:Y:S05]  /*7cb0*/  @!P0 BRA `(.L_x_181) ;  /* 0x0000000000048947 */ /* 0x000fea0003800000 */
[----:B------:R-:W-:Y:S01]  /*7cc0*/  BPT.TRAP 0x1 ;  /* 0x000000040000795c */ /* 0x000fe20000300000 */
.L_x_181:
[----:B------:R-:W0:Y:S01]  /*7cd0*/  S2R R5, SR_CgaCtaId ;  /* 0x0000000000057919 */ /* 0x000e220000008800 */
[----:B------:R-:W-:Y:S02]  /*7ce0*/  MOV R0, 0x400 ;  /* 0x0000040000007802 */ /* 0x000fe40000000f00 */
[----:B------:R-:W-:Y:S02]  /*7cf0*/  SHF.L.U32 R4, R3, 0x1f, RZ ;  /* 0x0000001f03047819 */ /* 0x000fe400000006ff */
[----:B0-----:R-:W-:-:S05]  /*7d00*/  LEA R0, R5, R0, 0x18 ;  /* 0x0000000005007211 */ /* 0x001fca00078ec0ff */
[----:B------:R-:W-:-:S04]  /*7d10*/  VIADD R0, R0, 0x28 ;  /* 0x0000002800007836 */ /* 0x000fc80000000000 */
[C---:B------:R-:W-:Y:S02]  /*7d20*/  IMAD R7, R13.reuse, 0x8, R0 ;  /* 0x000000080d077824 */ /* 0x040fe400078e0200 */
[----:B------:R-:W-:Y:S02]  /*7d30*/  VIADD R13, R13, 0x1 ;  /* 0x000000010d0d7836 */ /* 0x000fe40000000000 */
[----:B------:R-:W0:Y:S03]  /*7d40*/  SYNCS.PHASECHK.TRANS64.TRYWAIT P0, [R7+URZ], R4 ;  /* 0x00000004070075a7 */ /* 0x000e26000800017f */
[----:B------:R-:W-:-:S04]  /*7d50*/  ISETP.NE.AND P1, PT, R13, 0x5, PT ;  /* 0x000000050d00780c */ /* 0x000fc80003f25270 */
[----:B------:R-:W-:Y:S02]  /*7d60*/  SEL R2, RZ, 0x1, P1 ;  /* 0x00000001ff027807 */ /* 0x000fe40000800000 */
[----:B------:R-:W-:Y:S02]  /*7d70*/  SEL R13, R13, RZ, P1 ;  /* 0x000000ff0d0d7207 */ /* 0x000fe40000800000 */
[----:B------:R-:W-:-:S03]  /*7d80*/  LOP3.LUT R6, R3, R2, RZ, 0x3c, !PT ;  /* 0x0000000203067212 */ /* 0x000fc600078e3cff */
[----:B------:R-:W-:Y:S01]  /*7d90*/  IMAD R8, R13, 0x8, R0 ;  /* 0x000000080d087824 */ /* 0x000fe200078e0200 */
[----:B------:R-:W-:Y:S01]  /*7da0*/  SHF.L.U32 R5, R6, 0x1f, RZ ;  /* 0x0000001f06057819 */ /* 0x000fe200000006ff */
[----:B0-----:R-:W-:Y:S06]  /*7db0*/  @!P0 BRA `(.L_x_182) ;  /* 0x0000000400008947 */ /* 0x001fec0003800000 */
.L_x_194:
[----:B------:R-:W1:Y:S01]  /*7dc0*/  SYNCS.PHASECHK.TRANS64.TRYWAIT P0, [R8+URZ], R5 ;  /* 0x00000005080075a7 */ /* 0x000e62000800017f */
[----:B------:R-:W-:-:S05]  /*7dd0*/  VIADD R2, R13, 0x1 ;  /* 0x000000010d027836 */ /* 0x000fca0000000000 */
[----:B------:R-:W-:-:S04]  /*7de0*/  ISETP.NE.AND P1, PT, R2, 0x5, PT ;  /* 0x000000050200780c */ /* 0x000fc80003f25270 */
[----:B------:R-:W-:Y:S02]  /*7df0*/  SEL R3, RZ, 0x1, P1 ;  /* 0x00000001ff037807 */ /* 0x000fe40000800000 */
[----:B0-----:R-:W-:Y:S02]  /*7e00*/  SEL R7, R2, RZ, P1 ;  /* 0x000000ff02077207 */ /* 0x001fe40000800000 */
[----:B------:R-:W-:-:S03]  /*7e10*/  LOP3.LUT R6, R6, R3, RZ, 0x3c, !PT ;  /* 0x0000000306067212 */ /* 0x000fc600078e3cff */
[----:B------:R-:W-:Y:S01]  /*7e20*/  IMAD R9, R7, 0x8, R0 ;  /* 0x0000000807097824 */ /* 0x000fe200078e0200 */
[----:B------:R-:W-:Y:S01]  /*7e30*/  SHF.L.U32 R4, R6, 0x1f, RZ ;  /* 0x0000001f06047819 */ /* 0x000fe200000006ff */
[----:B-1----:R-:W-:Y:S06]  /*7e40*/  @!P0 BRA `(.L_x_183) ;  /* 0x0000000000f08947 */ /* 0x002fec0003800000 */
.L_x_195:
[----:B------:R-:W1:Y:S01]  /*7e50*/  SYNCS.PHASECHK.TRANS64.TRYWAIT P0, [R9+URZ], R4 ;  /* 0x00000004090075a7 */ /* 0x000e62000800017f */
[----:B------:R-:W-:-:S05]  /*7e60*/  VIADD R2, R7, 0x1 ;  /* 0x0000000107027836 */ /* 0x000fca0000000000 */
[----:B------:R-:W-:-:S04]  /*7e70*/  ISETP.NE.AND P1, PT, R2, 0x5, PT ;  /* 0x000000050200780c */ /* 0x000fc80003f25270 */
[----:B------:R-:W-:Y:S02]  /*7e80*/  SEL R3, RZ, 0x1, P1 ;  /* 0x00000001ff037807 */ /* 0x000fe40000800000 */
[----:B------:R-:W-:Y:S02]  /*7e90*/  SEL R7, R2, RZ, P1 ;  /* 0x000000ff02077207 */ /* 0x000fe40000800000 */
[----:B------:R-:W-:-:S03]  /*7ea0*/  LOP3.LUT R11, R6, R3, RZ, 0x3c, !PT ;  /* 0x00000003060b7212 */ /* 0x000fc600078e3cff */
[----:B------:R-:W-:Y:S01]  /*7eb0*/  IMAD R6, R7, 0x8, R0 ;  /* 0x0000000807067824 */ /* 0x000fe200078e0200 */
[----:B0-----:R-:W-:Y:S01]  /*7ec0*/  SHF.L.U32 R5, R11, 0x1f, RZ ;  /* 0x0000001f0b057819 */ /* 0x001fe200000006ff */
[----:B-1----:R-:W-:Y:S06]  /*7ed0*/  @!P0 BRA `(.L_x_184) ;  /* 0x0000000000e08947 */ /* 0x002fec0003800000 */
.L_x_196:
[----:B------:R-:W1:Y:S01]  /*7ee0*/  SYNCS.PHASECHK.TRANS64.TRYWAIT P0, [R6+URZ], R5 ;  /* 0x00000005060075a7 */ /* 0x000e62000800017f */
[----:B------:R-:W-:-:S05]  /*7ef0*/  VIADD R2, R7, 0x1 ;  /* 0x0000000107027836 */ /* 0x000fca0000000000 */
[----:B------:R-:W-:-:S04]  /*7f00*/  ISETP.NE.AND P1, PT, R2, 0x5, PT ;  /* 0x000000050200780c */ /* 0x000fc80003f25270 */
[----:B0-----:R-:W-:Y:S02]  /*7f10*/  SEL R4, RZ, 0x1, P1 ;  /* 0x00000001ff047807 */ /* 0x001fe40000800000 */
[----:B------:R-:W-:Y:S02]  /*7f20*/  SEL R3, R2, RZ, P1 ;  /* 0x000000ff02037207 */ /* 0x000fe40000800000 */
[----:B------:R-:W-:Y:S01]  /*7f30*/  LOP3.LUT R4, R11, R4, RZ, 0x3c, !PT ;  /* 0x000000040b047212 */ /* 0x000fe200078e3cff */
[----:B-1----:R-:W-:Y:S06]  /*7f40*/  @!P0 BRA `(.L_x_185) ;  /* 0x0000000000d88947 */ /* 0x002fec0003800000 */
.L_x_197:
[----:B------:R-:W-:Y:S01]  /*7f50*/  IMAD R3, R3, 0x8, R0 ;  /* 0x0000000803037824 */ /* 0x000fe200078e0200 */
[----:B------:R-:W-:-:S07]  /*7f60*/  SHF.L.U32 R0, R4, 0x1f, RZ ;  /* 0x0000001f04007819 */ /* 0x000fce00000006ff */
.L_x_186:
[----:B-1----:R1:W2:Y:S02]  /*7f70*/  SYNCS.PHASECHK.TRANS64.TRYWAIT P0, [R3+URZ], R0 ;  /* 0x00000000030075a7 */ /* 0x0022a4000800017f */
[----:B--2---:R-:W-:Y:S05]  /*7f80*/  @!P0 NANOSLEEP.SYNCS 0x989680 ;  /* 0x009896800000895d */ /* 0x004fea0003900000 */
[----:B------:R-:W2:Y:S02]  /*7f90*/  @!P0 SYNCS.PHASECHK.TRANS64 P0, [R3+URZ], R0 ;  /* 0x00000000030085a7 */ /* 0x000ea4000800007f */
[----:B--2---:R-:W-:Y:S05]  /*7fa0*/  @!P0 BRA `(.L_x_186) ;  /* 0xfffffffc00f08947 */ /* 0x004fea000383ffff */
.L_x_180:
[----:B------:R-:W-:Y:S05]  /*7fb0*/  BSYNC B0 ;  /* 0x0000000000007941 */ /* 0x000fea0003800000 */
.L_x_179:
[----:B------:R-:W-:Y:S05]  /*7fc0*/  EXIT ;  /* 0x000000000000794d */ /* 0x000fea0003800000 */
.L_x_21:
[----:B-1----:R1:W2:Y:S02]  /*7fd0*/  SYNCS.PHASECHK.TRANS64.TRYWAIT P1, [R3+URZ], R0 ;  /* 0x00000000030075a7 */ /* 0x0022a4000802017f */
[----:B--2---:R-:W-:Y:S05]  /*7fe0*/  @!P1 NANOSLEEP.SYNCS 0x989680 ;  /* 0x009896800000995d */ /* 0x004fea0003900000 */
[----:B------:R-:W2:Y:S02]  /*7ff0*/  @!P1 SYNCS.PHASECHK.TRANS64 P1, [R3+URZ], R0 ;  /* 0x00000000030095a7 */ /* 0x000ea4000802007f */
[----:B--2---:R-:W-:Y:S05]  /*8000*/  @!P1 BRA `(.L_x_21) ;  /* 0xfffffffc00f09947 */ /* 0x004fea000383ffff */
[----:B------:R-:W-:Y:S05]  /*8010*/  BRA `(.L_x_20) ;  /* 0xffffff9400ec7947 */ /* 0x000fea000383ffff */
.L_x_26:
[----:B-1----:R1:W2:Y:S02]  /*8020*/  SYNCS.PHASECHK.TRANS64.TRYWAIT P1, [R5+URZ], R4 ;  /* 0x00000004050075a7 */ /* 0x0022a4000802017f */
[----:B--2---:R-:W-:Y:S05]  /*8030*/  @!P1 NANOSLEEP.SYNCS 0x989680 ;  /* 0x009896800000995d */ /* 0x004fea0003900000 */
[----:B------:R-:W2:Y:S02]  /*8040*/  @!P1 SYNCS.PHASECHK.TRANS64 P1, [R5+URZ], R4 ;  /* 0x00000004050095a7 */ /* 0x000ea4000802007f */
[----:B--2---:R-:W-:Y:S05]  /*8050*/  @!P1 BRA `(.L_x_26) ;  /* 0xfffffffc00f09947 */ /* 0x004fea000383ffff */
[----:B------:R-:W-:Y:S05]  /*8060*/  BRA `(.L_x_25) ;  /* 0xffffff9800c87947 */ /* 0x000fea000383ffff */
.L_x_167:
[----:B------:R-:W-:Y:S01]  /*8070*/  BSSY B1, `(.L_x_187) ;  /* 0x0000006000017945 */ /* 0x000fe20003800000 */
[----:B------:R-:W-:-:S07]  /*8080*/  IMAD.MOV.U32 R15, RZ, RZ, -0x1 ;  /* 0xffffffffff0f7424 */ /* 0x000fce00078e00ff */
[----:B------:R-:W-:Y:S05]  /*8090*/  WARPSYNC.COLLECTIVE R15, `(.L_x_188) ;  /* 0x000000000f0c7348 */ /* 0x000fea0003c00000 */
[----:B------:R-:W-:Y:S02]  /*80a0*/  ELECT P6, UR62, PT ;  /* 0x00000000003e782f */ /* 0x000fe400038c0000 */
[----:B------:R-:W-:Y:S01]  /*80b0*/  MOV R14, UR62 ;  /* 0x0000003e000e7c02 */ /* 0x000fe20008000f00 */
[----:B------:R-:W-:Y:S10]  /*80c0*/  ENDCOLLECTIVE ;  /* 0x000000000000791b */ /* 0x000ff40003800000 */
.L_x_188:
[----:B------:R-:W-:Y:S05]  /*80d0*/  BSYNC B1 ;  /* 0x0000000000017941 */ /* 0x000fea0003800000 */
.L_x_187:
[----:B------:R-:W-:Y:S05]  /*80e0*/  BRA `(.L_x_189) ;  /* 0xffffffec00e87947 */ /* 0x000fea000383ffff */
.L_x_170:
[----:B0-----:R0:W1:Y:S02]  /*80f0*/  SYNCS.PHASECHK.TRANS64.TRYWAIT P0, [R21+URZ+0x28], R12 ;  /* 0x0000280c150075a7 */ /* 0x001064000800017f */
[----:B-1----:R-:W-:Y:S05]  /*8100*/  @!P0 NANOSLEEP.SYNCS 0x989680 ;  /* 0x009896800000895d */ /* 0x002fea0003900000 */
[----:B------:R-:W1:Y:S02]  /*8110*/  @!P0 SYNCS.PHASECHK.TRANS64 P0, [R21+URZ+0x28], R12 ;  /* 0x0000280c150085a7 */ /* 0x000e64000800007f */
[----:B-1----:R-:W-:Y:S05]  /*8120*/  @!P0 BRA `(.L_x_170) ;  /* 0xfffffffc00f08947 */ /* 0x002fea000383ffff */
[----:B------:R-:W-:Y:S05]  /*8130*/  BRA `(.L_x_190) ;  /* 0xfffffff000307947 */ /* 0x000fea000383ffff */
.L_x_178:
[----:B------:R-:W-:Y:S01]  /*8140*/  BSSY B0, `(.L_x_191) ;  /* 0x0000006000007945 */ /* 0x000fe20003800000 */
[----:B------:R-:W-:-:S07]  /*8150*/  IMAD.MOV.U32 R15, RZ, RZ, -0x1 ;  /* 0xffffffffff0f7424 */ /* 0x000fce00078e00ff */
[----:B------:R-:W-:Y:S05]  /*8160*/  WARPSYNC.COLLECTIVE R15, `(.L_x_192) ;  /* 0x000000000f0c7348 */ /* 0x000fea0003c00000 */
[----:B------:R-:W-:Y:S02]  /*8170*/  ELECT P6, UR62, PT ;  /* 0x00000000003e782f */ /* 0x000fe400038c0000 */
[----:B------:R-:W-:Y:S01]  /*8180*/  MOV R14, UR62 ;  /* 0x0000003e000e7c02 */ /* 0x000fe20008000f00 */
[----:B------:R-:W-:Y:S10]  /*8190*/  ENDCOLLECTIVE ;  /* 0x000000000000791b */ /* 0x000ff40003800000 */
.L_x_192:
[----:B------:R-:W-:Y:S05]  /*81a0*/  BSYNC B0 ;  /* 0x0000000000007941 */ /* 0x000fea0003800000 */
.L_x_191:
[----:B------:R-:W-:Y:S05]  /*81b0*/  BRA `(.L_x_193) ;  /* 0xfffffff800ac7947 */ /* 0x000fea000383ffff */
.L_x_182:
[----:B0-----:R0:W1:Y:S02]  /*81c0*/  SYNCS.PHASECHK.TRANS64.TRYWAIT P0, [R7+URZ], R4 ;  /* 0x00000004070075a7 */ /* 0x001064000800017f */
[----:B-1----:R-:W-:Y:S05]  /*81d0*/  @!P0 NANOSLEEP.SYNCS 0x989680 ;  /* 0x009896800000895d */ /* 0x002fea0003900000 */
[----:B------:R-:W1:Y:S02]  /*81e0*/  @!P0 SYNCS.PHASECHK.TRANS64 P0, [R7+URZ], R4 ;  /* 0x00000004070085a7 */ /* 0x000e64000800007f */
[----:B-1----:R-:W-:Y:S05]  /*81f0*/  @!P0 BRA `(.L_x_182) ;  /* 0xfffffffc00f08947 */ /* 0x002fea000383ffff */
[----:B------:R-:W-:Y:S05]  /*8200*/  BRA `(.L_x_194) ;  /* 0xfffffff800ec7947 */ /* 0x000fea000383ffff */
.L_x_183:
[----:B0-----:R0:W1:Y:S02]  /*8210*/  SYNCS.PHASECHK.TRANS64.TRYWAIT P0, [R8+URZ], R5 ;  /* 0x00000005080075a7 */ /* 0x001064000800017f */
[----:B-1----:R-:W-:Y:S05]  /*8220*/  @!P0 NANOSLEEP.SYNCS 0x989680 ;  /* 0x009896800000895d */ /* 0x002fea0003900000 */
[----:B------:R-:W1:Y:S02]  /*8230*/  @!P0 SYNCS.PHASECHK.TRANS64 P0, [R8+URZ], R5 ;  /* 0x00000005080085a7 */ /* 0x000e64000800007f */
[----:B-1----:R-:W-:Y:S05]  /*8240*/  @!P0 BRA `(.L_x_183) ;  /* 0xfffffffc00f08947 */ /* 0x002fea000383ffff */
[----:B------:R-:W-:Y:S05]  /*8250*/  BRA `(.L_x_195) ;  /* 0xfffffff800fc7947 */ /* 0x000fea000383ffff */
.L_x_184:
[----:B0-----:R0:W1:Y:S02]  /*8260*/  SYNCS.PHASECHK.TRANS64.TRYWAIT P0, [R9+URZ], R4 ;  /* 0x00000004090075a7 */ /* 0x001064000800017f */
[----:B-1----:R-:W-:Y:S05]  /*8270*/  @!P0 NANOSLEEP.SYNCS 0x989680 ;  /* 0x009896800000895d */ /* 0x002fea0003900000 */
[----:B------:R-:W1:Y:S02]  /*8280*/  @!P0 SYNCS.PHASECHK.TRANS64 P0, [R9+URZ], R4 ;  /* 0x00000004090085a7 */ /* 0x000e64000800007f */
[----:B-1----:R-:W-:Y:S05]  /*8290*/  @!P0 BRA `(.L_x_184) ;  /* 0xfffffffc00f08947 */ /* 0x002fea000383ffff */
[----:B------:R-:W-:Y:S05]  /*82a0*/  BRA `(.L_x_196) ;  /* 0xfffffffc000c7947 */ /* 0x000fea000383ffff */
.L_x_185:
[----:B0-----:R0:W1:Y:S02]  /*82b0*/  SYNCS.PHASECHK.TRANS64.TRYWAIT P0, [R6+URZ], R5 ;  /* 0x00000005060075a7 */ /* 0x001064000800017f */
[----:B-1----:R-:W-:Y:S05]  /*82c0*/  @!P0 NANOSLEEP.SYNCS 0x989680 ;  /* 0x009896800000895d */ /* 0x002fea0003900000 */
[----:B------:R-:W1:Y:S02]  /*82d0*/  @!P0 SYNCS.PHASECHK.TRANS64 P0, [R6+URZ], R5 ;  /* 0x00000005060085a7 */ /* 0x000e64000800007f */
[----:B-1----:R-:W-:Y:S05]  /*82e0*/  @!P0 BRA `(.L_x_185) ;  /* 0xfffffffc00f08947 */ /* 0x002fea000383ffff */
[----:B------:R-:W-:Y:S05]  /*82f0*/  BRA `(.L_x_197) ;  /* 0xfffffffc00147947 */ /* 0x000fea000383ffff */
.L_x_198:
[----:B------:R-:W-:-:S00]  /*8300*/  BRA `(.L_x_198) ;  /* 0xfffffffc00fc7947 */ /* 0x000fc0000383ffff */
[----:B------:R-:W-:-:S00]  /*8310*/  NOP ;  /* 0x0000000000007918 */ /* 0x000fc00000000000 */
        /* <DEDUP_REMOVED lines=14> */
.L_x_199:


//--------------------- .nv.global.init           --------------------------
	.section	.nv.global.init,"aw",@progbits
.nv.global.init:
	.type		$str$22,@object
	.size		$str$22,($str$23 - $str$22)
$str$22:
        /*0000*/ 	.byte	0x6b, 0x5f, 0x74, 0x69, 0x6c, 0x65, 0x5f, 0x63, 0x6f, 0x75, 0x6e, 0x74, 0x20, 0x3e, 0x3d, 0x20
        /*0010*/ 	.byte	0x31, 0x00
	.type		$str$23,@object
	.size		$str$23,(__unnamed_1 - $str$23)
$str$23:
        /*0012*/ 	.byte	0x2f, 0x74, 0x6d, 0x70, 0x2f, 0x63, 0x75, 0x74, 0x6c, 0x61, 0x73, 0x73, 0x5f, 0x73, 0x77, 0x65
        /*0022*/ 	.byte	0x65, 0x70, 0x5f, 0x73, 0x72, 0x63, 0x2f, 0x69, 0x6e, 0x63, 0x6c, 0x75, 0x64, 0x65, 0x2f, 0x63
        /*0032*/ 	.byte	0x75, 0x74, 0x6c, 0x61, 0x73, 0x73, 0x2f, 0x67, 0x65, 0x6d, 0x6d, 0x2f, 0x63, 0x6f, 0x6c, 0x6c
        /*0042*/ 	.byte	0x65, 0x63, 0x74, 0x69, 0x76, 0x65, 0x2f, 0x73, 0x6d, 0x39, 0x30, 0x5f, 0x6d, 0x6d, 0x61, 0x5f
        /*0052*/ 	.byte	0x74, 0x6d, 0x61, 0x5f, 0x67, 0x6d, 0x6d, 0x61, 0x5f, 0x73, 0x73, 0x5f, 0x77, 0x61, 0x72, 0x70
        /*0062*/ 	.byte	0x73, 0x70, 0x65, 0x63, 0x69, 0x61, 0x6c, 0x69, 0x7a, 0x65, 0x64, 0x2e, 0x68, 0x70, 0x70, 0x00
	.type		__unnamed_1,@object
	.size		__unnamed_1,(.L_0 - __unnamed_1)
__unnamed_1:
        /*0072*/ 	.byte	0x76, 0x6f, 0x69, 0x64, 0x20, 0x63, 0x75, 0x74, 0x6c, 0x61, 0x73, 0x73, 0x3a, 0x3a, 0x67, 0x65
        /* <DEDUP_REMOVED lines=181> */
.L_0:


//--------------------- .nv.shared._ZN7cutlass13device_kernelINS_4gemm6kernel13GemmUniversalIN4cute5tupleIJiiiiEEENS1_10collective13CollectiveMmaINS1_34MainloopSm90TmaGmmaWarpSpecializedILi5ENS5_IJNS4_1CILi2EEESB_NSA_ILi1EEEEEENS1_35KernelTmaWarpSpecializedCooperativeEEENS5_IJNSA_ILi128EEESG_NSA_ILi64EEEEEENS_6half_tENS5_IJlSC_lEEESJ_NS5_IJSC_llEEENS4_8TiledMMAINS4_8MMA_AtomIJNS4_4SM904GMMA26MMA_64x128x16_F32F16F16_SSILNSP_5MajorE0ELSR_1ELNSP_7ScaleInE1ELSS_1EEEEEENS4_6LayoutINS5_IJSB_SC_SC_EEENS5_IJSC_NSA_ILi0EEESX_EEEEENS5_IJNS4_10UnderscoreES10_S10_EEEEENS4_23SM90_TMA_LOAD_MULTICASTENS4_14ComposedLayoutINS4_7SwizzleILi3ELi4ELi3EEENS4_18smem_ptr_flag_bitsILi16EEENSV_INS5_IJNSA_ILi8EEESH_EEENS5_IJSH_SC_EEEEEEEvNS4_8identityES13_NS14_IS16_S18_NSV_INS5_IJSH_S19_EEENS5_IJSC_SH_EEEEEEEvS1E_EENS_8epilogue10collective6detail29Sm90TmaWarpSpecializedAdapterINS1L_15DefaultEpilogueISJ_SK_SK_NS1K_6thread17LinearCombinationISJ_Li1EffLNS1P_9ScaleType4KindE0ELNS_15FloatRoundStyleE2ESJ_EENS1_15EpilogueDefaultEEEEEvvEEEEvNT_6ParamsE --------------------------
	.section	.nv.shared._ZN7cutlass13device_kernelINS_4gemm6kernel13GemmUniversalIN4cute5tupleIJiiiiEEENS1_10collective13CollectiveMmaINS1_34MainloopSm90TmaGmmaWarpSpecializedILi5ENS5_IJNS4_1CILi2EEESB_NSA_ILi1EEEEEENS1_35KernelTmaWarpSpecializedCooperativeEEENS5_IJNSA_ILi128EEESG_NSA_ILi64EEEEEENS_6half_tENS5_IJlSC_lEEESJ_NS5_IJSC_llEEENS4_8TiledMMAINS4_8MMA_AtomIJNS4_4SM904GMMA26MMA_64x128x16_F32F16F16_SSILNSP_5MajorE0ELSR_1ELNSP_7ScaleInE1ELSS_1EEEEEENS4_6LayoutINS5_IJSB_SC_SC_EEENS5_IJSC_NSA_ILi0EEESX_EEEEENS5_IJNS4_10UnderscoreES10_S10_EEEEENS4_23SM90_TMA_LOAD_MULTICASTENS4_14ComposedLayoutINS4_7SwizzleILi3ELi4ELi3EEENS4_18smem_ptr_flag_bitsILi16EEENSV_INS5_IJNSA_ILi8EEESH_EEENS5_IJSH_SC_EEEEEEEvNS4_8identityES13_NS14_IS16_S18_NSV_INS5_IJSH_S19_EEENS5_IJSC_SH_EEEEEEEvS1E_EENS_8epilogue10collective6detail29Sm90TmaWarpSpecializedAdapterINS1L_15DefaultEpilogueISJ_SK_SK_NS1K_6thread17LinearCombinationISJ_Li1EffLNS1P_9ScaleType4KindE0ELNS_15FloatRoundStyleE2ESJ_EENS1_15EpilogueDefaultEEEEEvvEEEEvNT_6ParamsE,"aw",@nobits
	.sectionflags	@""
	.align	16
	.zero		1024


//--------------------- .nv.shared.reserved.0     --------------------------
	.section	.nv.shared.reserved.0,"aw",@nobits
	.weak		__nv_reservedSMEM_offset_0_alias
	.size		__nv_reservedSMEM_offset_0_alias, 0, 0
	.other		__nv_reservedSMEM_offset_0_alias,@"STO_CUDA_RESERVED_SHARED STV_DEFAULT"
__nv_reservedSMEM_offset_0_alias:
	.zero		0


//--------------------- .nv.global                --------------------------
	.section	.nv.global,"aw",@nobits
.nv.global:
	.type		_ZN40_INTERNAL_03e9ff74_4_k_cu_a32a0247_167684cute1_E,@object
	.size		_ZN40_INTERNAL_03e9ff74_4_k_cu_a32a0247_167684cute1_E,(_ZN40_INTERNAL_03e9ff74_4_k_cu_a32a0247_167684cuda3std3__45__cpo6cbeginE - _ZN40_INTERNAL_03e9ff74_4_k_cu_a32a0247_167684cute1_E)
_ZN40_INTERNAL_03e9ff74_4_k_cu_a32a0247_167684cute1_E:
	.zero		1
	.type		_ZN40_INTERNAL_03e9ff74_4_k_cu_a32a0247_167684cuda3std3__45__cpo6cbeginE,@object
	.size		_ZN40_INTERNAL_03e9ff74_4_k_cu_a32a0247_167684cuda3std3__45__cpo6cbeginE,(_ZN40_INTERNAL_03e9ff74_4_k_cu_a32a0247_167684cuda3std3__48in_placeE - _ZN40_INTERNAL_03e9ff74_4_k_cu_a32a0247_167684cuda3std3__45__cpo6cbeginE)
_ZN40_INTERNAL_03e9ff74_4_k_cu_a32a0247_167684cuda3std3__45__cpo6cbeginE:
	.zero		1
	.type		_ZN40_INTERNAL_03e9ff74_4_k_cu_a32a0247_167684cuda3std3__48in_placeE,@object
	.size		_ZN40_INTERNAL_03e9ff74_4_k_cu_a32a0247_167684cuda3std3__48in_placeE,(_ZN40_INTERNAL_03e9ff74_4_k_cu_a32a0247_167684cuda3std6ranges3__45__cpo9iter_moveE - _ZN40_INTERNAL_03e9ff74_4_k_cu_a32a0247_167684cuda3std3__48in_placeE)
_ZN40_INTERNAL_03e9ff74_4_k_cu_a32a0247_167684cuda3std3__48in_placeE:
	.zero		1
	.type		_ZN40_INTERNAL_03e9ff74_4_k_cu_a32a0247_167684cuda3std6ranges3__45__cpo9iter_moveE,@object
	.size		_ZN40_INTERNAL_03e9ff74_4_k_cu_a32a0247_167684cuda3std6ranges3__45__cpo9iter_moveE,(_ZN40_INTERNAL_03e9ff74_4_k_cu_a32a0247_167684cuda3std3__45__cpo5beginE - _ZN40_INTERNAL_03e9ff74_4_k_cu_a32a0247_167684cuda3std6ranges3__45__cpo9iter_moveE)
_ZN40_INTERNAL_03e9ff74_4_k_cu_a32a0247_167684cuda3std6ranges3__45__cpo9iter_moveE:
	.zero		1
	.type		_ZN40_INTERNAL_03e9ff74_4_k_cu_a32a0247_167684cuda3std3__45__cpo5beginE,@object
	.size		_ZN40_INTERNAL_03e9ff74_4_k_cu_a32a0247_167684cuda3std3__45__cpo5beginE,(_ZN40_INTERNAL_03e9ff74_4_k_cu_a32a0247_167684cuda3std3__442_GLOBAL__N__03e9ff74_4_k_cu_a32a0247_167686ignoreE - _ZN40_INTERNAL_03e9ff74_4_k_cu_a32a0247_167684cuda3std3__45__cpo5beginE)
_ZN40_INTERNAL_03e9ff74_4_k_cu_a32a0247_167684cuda3std3__45__cpo5beginE:
	.zero		1
	.type		_ZN40_INTERNAL_03e9ff74_4_k_cu_a32a0247_167684cuda3std3__442_GLOBAL__N__03e9ff74_4_k_cu_a32a0247_167686ignoreE,@object
	.size		_ZN40_INTERNAL_03e9ff74_4_k_cu_a32a0247_167684cuda3std3__442_GLOBAL__N__03e9ff74_4_k_cu_a32a0247_167686ignoreE,(_ZN40_INTERNAL_03e9ff74_4_k_cu_a32a0247_167684cute7productE - _ZN40_INTERNAL_03e9ff74_4_k_cu_a32a0247_167684cuda3std3__442_GLOBAL__N__03e9ff74_4_k_cu_a32a0247_167686ignoreE)
_ZN40_INTERNAL_03e9ff74_4_k_cu_a32a0247_167684cuda3std3__442_GLOBAL__N__03e9ff74_4_k_cu_a32a0247_167686ignoreE:
	.zero		1
	.type		_ZN40_INTERNAL_03e9ff74_4_k_cu_a32a0247_167684cute7productE,@object
	.size		_ZN40_INTERNAL_03e9ff74_4_k_cu_a32a0247_167684cute7productE,(_ZN40_INTERNAL_03e9ff74_4_k_cu_a32a0247_167684cuda3std3__45__cpo3endE - _ZN40_INTERNAL_03e9ff74_4_k_cu_a32a0247_167684cute7productE)
_ZN40_INTERNAL_03e9ff74_4_k_cu_a32a0247_167684cute7productE:
	.zero		1
	.type		_ZN40_INTERNAL_03e9ff74_4_k_cu_a32a0247_167684cuda3std3__45__cpo3endE,@object
	.size		_ZN40_INTERNAL_03e9ff74_4_k_cu_a32a0247_167684cuda3std3__45__cpo3endE,(_ZN40_INTERNAL_03e9ff74_4_k_cu_a32a0247_167684cuda3std3__419piecewise_constructE - _ZN40_INTERNAL_03e9ff74_4_k_cu_a32a0247_167684cuda3std3__45__cpo3endE)
_ZN40_INTERNAL_03e9ff74_4_k_cu_a32a0247_167684cuda3std3__45__cpo3endE:
	.zero		1
	.type		_ZN40_INTERNAL_03e9ff74_4_k_cu_a32a0247_167684cuda3std3__419piecewise_constructE,@object
	.size		_ZN40_INTERNAL_03e9ff74_4_k_cu_a32a0247_167684cuda3std3__419piecewise_constructE,(_ZN40_INTERNAL_03e9ff74_4_k_cu_a32a0247_167684cuda3std3__45__cpo4cendE - _ZN40_INTERNAL_03e9ff74_4_k_cu_a32a0247_167684cuda3std3__419piecewise_constructE)
_ZN40_INTERNAL_03e9ff74_4_k_cu_a32a0247_167684cuda3std3__419piecewise_constructE:
	.zero		1
	.type		_ZN40_INTERNAL_03e9ff74_4_k_cu_a32a0247_167684cuda3std3__45__cpo4cendE,@object
	.size		_ZN40_INTERNAL_03e9ff74_4_k_cu_a32a0247_167684cuda3std3__45__cpo4cendE,(_ZN40_INTERNAL_03e9ff74_4_k_cu_a32a0247_167684cuda3std6ranges3__45__cpo4swapE - _ZN40_INTERNAL_03e9ff74_4_k_cu_a32a0247_167684cuda3std3__45__cpo4cendE)
_ZN40_INTERNAL_03e9ff74_4_k_cu_a32a0247_167684cuda3std3__45__cpo4cendE:
	.zero		1
	.type		_ZN40_INTERNAL_03e9ff74_4_k_cu_a32a0247_167684cuda3std6ranges3__45__cpo4swapE,@object
	.size		_ZN40_INTERNAL_03e9ff74_4_k_cu_a32a0247_167684cuda3std6ranges3__45__cpo4swapE,(.L_8 - _ZN40_INTERNAL_03e9ff74_4_k_cu_a32a0247_167684cuda3std6ranges3__45__cpo4swapE)
_ZN40_INTERNAL_03e9ff74_4_k_cu_a32a0247_167684cuda3std6ranges3__45__cpo4swapE:
	.zero		1
.L_8:


//--------------------- .nv.constant0._ZN7cutlass13device_kernelINS_4gemm6kernel13GemmUniversalIN4cute5tupleIJiiiiEEENS1_10collective13CollectiveMmaINS1_34MainloopSm90TmaGmmaWarpSpecializedILi5ENS5_IJNS4_1CILi2EEESB_NSA_ILi1EEEEEENS1_35KernelTmaWarpSpecializedCooperativeEEENS5_IJNSA_ILi128EEESG_NSA_ILi64EEEEEENS_6half_tENS5_IJlSC_lEEESJ_NS5_IJSC_llEEENS4_8TiledMMAINS4_8MMA_AtomIJNS4_4SM904GMMA26MMA_64x128x16_F32F16F16_SSILNSP_5MajorE0ELSR_1ELNSP_7ScaleInE1ELSS_1EEEEEENS4_6LayoutINS5_IJSB_SC_SC_EEENS5_IJSC_NSA_ILi0EEESX_EEEEENS5_IJNS4_10UnderscoreES10_S10_EEEEENS4_23SM90_TMA_LOAD_MULTICASTENS4_14ComposedLayoutINS4_7SwizzleILi3ELi4ELi3EEENS4_18smem_ptr_flag_bitsILi16EEENSV_INS5_IJNSA_ILi8EEESH_EEENS5_IJSH_SC_EEEEEEEvNS4_8identityES13_NS14_IS16_S18_NSV_INS5_IJSH_S19_EEENS5_IJSC_SH_EEEEEEEvS1E_EENS_8epilogue10collective6detail29Sm90TmaWarpSpecializedAdapterINS1L_15DefaultEpilogueISJ_SK_SK_NS1K_6thread17LinearCombinationISJ_Li1EffLNS1P_9ScaleType4KindE0ELNS_15FloatRoundStyleE2ESJ_EENS1_15EpilogueDefaultEEEEEvvEEEEvNT_6ParamsE --------------------------
	.section	.nv.constant0._ZN7cutlass13device_kernelINS_4gemm6kernel13GemmUniversalIN4cute5tupleIJiiiiEEENS1_10collective13CollectiveMmaINS1_34MainloopSm90TmaGmmaWarpSpecializedILi5ENS5_IJNS4_1CILi2EEESB_NSA_ILi1EEEEEENS1_35KernelTmaWarpSpecializedCooperativeEEENS5_IJNSA_ILi128EEESG_NSA_ILi64EEEEEENS_6half_tENS5_IJlSC_lEEESJ_NS5_IJSC_llEEENS4_8TiledMMAINS4_8MMA_AtomIJNS4_4SM904GMMA26MMA_64x128x16_F32F16F16_SSILNSP_5MajorE0ELSR_1ELNSP_7ScaleInE1ELSS_1EEEEEENS4_6LayoutINS5_IJSB_SC_SC_EEENS5_IJSC_NSA_ILi0EEESX_EEEEENS5_IJNS4_10UnderscoreES10_S10_EEEEENS4_23SM90_TMA_LOAD_MULTICASTENS4_14ComposedLayoutINS4_7SwizzleILi3ELi4ELi3EEENS4_18smem_ptr_flag_bitsILi16EEENSV_INS5_IJNSA_ILi8EEESH_EEENS5_IJSH_SC_EEEEEEEvNS4_8identityES13_NS14_IS16_S18_NSV_INS5_IJSH_S19_EEENS5_IJSC_SH_EEEEEEEvS1E_EENS_8epilogue10collective6detail29Sm90TmaWarpSpecializedAdapterINS1L_15DefaultEpilogueISJ_SK_SK_NS1K_6thread17LinearCombinationISJ_Li1EffLNS1P_9ScaleType4KindE0ELNS_15FloatRoundStyleE2ESJ_EENS1_15EpilogueDefaultEEEEEvvEEEEvNT_6ParamsE,"a",@progbits
	.sectionflags	@""
	.align	4
.nv.constant0._ZN7cutlass13device_kernelINS_4gemm6kernel13GemmUniversalIN4cute5tupleIJiiiiEEENS1_10collective13CollectiveMmaINS1_34MainloopSm90TmaGmmaWarpSpecializedILi5ENS5_IJNS4_1CILi2EEESB_NSA_ILi1EEEEEENS1_35KernelTmaWarpSpecializedCooperativeEEENS5_IJNSA_ILi128EEESG_NSA_ILi64EEEEEENS_6half_tENS5_IJlSC_lEEESJ_NS5_IJSC_llEEENS4_8TiledMMAINS4_8MMA_AtomIJNS4_4SM904GMMA26MMA_64x128x16_F32F16F16_SSILNSP_5MajorE0ELSR_1ELNSP_7ScaleInE1ELSS_1EEEEEENS4_6LayoutINS5_IJSB_SC_SC_EEENS5_IJSC_NSA_ILi0EEESX_EEEEENS5_IJNS4_10UnderscoreES10_S10_EEEEENS4_23SM90_TMA_LOAD_MULTICASTENS4_14ComposedLayoutINS4_7SwizzleILi3ELi4ELi3EEENS4_18smem_ptr_flag_bitsILi16EEENSV_INS5_IJNSA_ILi8EEESH_EEENS5_IJSH_SC_EEEEEEEvNS4_8identityES13_NS14_IS16_S18_NSV_INS5_IJSH_S19_EEENS5_IJSC_SH_EEEEEEEvS1E_EENS_8epilogue10collective6detail29Sm90TmaWarpSpecializedAdapterINS1L_15DefaultEpilogueISJ_SK_SK_NS1K_6thread17LinearCombinationISJ_Li1EffLNS1P_9ScaleType4KindE0ELNS_15FloatRoundStyleE2ESJ_EENS1_15EpilogueDefaultEEEEEvvEEEEvNT_6ParamsE:
	.zero		1664


//--------------------- SYMBOLS --------------------------

	.type		.nv.reservedSmem.offset0,@object
	.size		.nv.reservedSmem.offset0,0x4
	.type		__assertfail,@function
